def matmul_kernel(
    a_ptr,
    b_ptr,
    c_ptr,
    M,
    N,
    K,
    stride_am,
    stride_ak,
    stride_bk,
    stride_bn,
    stride_cm,
    stride_cn,
    BLOCK_M: tl.constexpr,
    BLOCK_N: tl.constexpr,
    BLOCK_K: tl.constexpr,
    GROUP_M: tl.constexpr,
):
    pid = tl.program_id(axis=0)
    num_pid_m = tl.cdiv(M, BLOCK_M)
    num_pid_n = tl.cdiv(N, BLOCK_N)
    num_pid_in_group = GROUP_M * num_pid_n
    group_id = pid // num_pid_in_group
    first_pid_m = group_id * GROUP_M
    group_size_m = min(num_pid_m - first_pid_m, GROUP_M)
    pid_m = first_pid_m + ((pid % num_pid_in_group) % group_size_m)
    pid_n = (pid % num_pid_in_group) // group_size_m

    offs_am = (pid_m * BLOCK_M + tl.arange(0, BLOCK_M)) % M
    offs_bn = (pid_n * BLOCK_N + tl.arange(0, BLOCK_N)) % N
    offs_k = tl.arange(0, BLOCK_K)
    a_ptrs = a_ptr + offs_am[:, None] * stride_am + offs_k[None, :] * stride_ak
    b_ptrs = b_ptr + offs_k[:, None] * stride_bk + offs_bn[None, :] * stride_bn

    acc = tl.zeros((BLOCK_M, BLOCK_N), dtype=tl.float32)
    for kk in range(0, tl.cdiv(K, BLOCK_K)):
        a = tl.load(a_ptrs, mask=offs_k[None, :] < K - kk * BLOCK_K, other=0.0)
        b = tl.load(b_ptrs, mask=offs_k[:, None] < K - kk * BLOCK_K, other=0.0)
        acc = tl.dot(a, b, acc)
        a_ptrs += BLOCK_K * stride_ak
        b_ptrs += BLOCK_K * stride_bk

    c = acc.to(c_ptr.dtype.element_ty)
    offs_cm = pid_m * BLOCK_M + tl.arange(0, BLOCK_M)
    offs_cn = pid_n * BLOCK_N + tl.arange(0, BLOCK_N)
    c_ptrs = c_ptr + offs_cm[:, None] * stride_cm + offs_cn[None, :] * stride_cn
    mask = (offs_cm[:, None] < M) & (offs_cn[None, :] < N)
    tl.store(c_ptrs, c, mask=mask)

# config = {"BLOCK_K": 32, "BLOCK_M": 64, "BLOCK_N": 64, "GROUP_M": 8, "arch": "sm_100", "dtype": "fp16", "num_ctas": 1, "num_stages": 3, "num_warps": 4}
# arch = sm_100


// ===== COMPILED SASS (sm_100a) =====

	.target	sm_100a

	.elftype	@"ET_EXEC"


//--------------------- .note.nv.tkinfo           --------------------------
	.section	.note.nv.tkinfo,"",@"SHT_NOTE"
	.sectionflags	@"SHF_NOTE_NV_TKINFO"
	.tkinfo
        /*0018*/ 	.word	0x00000081
        /*0030*/ 	.string	""
        /*0030*/ 	.string	"ptxas-blackwell"
        /*0030*/ 	.string	"Cuda compilation tools, release 12.9, V12.9.86"
        /*0030*/ 	.string	"Build cuda_12.9.r12.9/compiler.36037853_0"
        /*0030*/ 	.string	"-v  -suppress-debug-info  -lineinfo  -arch sm_100a "



//--------------------- .note.nv.cuver            --------------------------
	.section	.note.nv.cuver,"",@"SHT_NOTE"
	.sectionflags	@"SHF_NOTE_NV_CUVER"
        /*0018*/ 	.short	0x0001
        /*001a*/ 	.short	0x0064
        /*001c*/ 	.short	0x0001
        /*001e*/ 	.short	0x0000
        /*0020*/ 	.short	0x0001
        /*0022*/ 	.short	0x0000


//--------------------- .nv.info                  --------------------------
	.section	.nv.info,"",@"SHT_CUDA_INFO"
	.align	4


	//----- nvinfo : EIATTR_REGCOUNT
	.align		4
        /*0000*/ 	.byte	0x04, 0x2f
        /*0002*/ 	.short	(.L_4 - .L_3)
	.align		4
.L_3:
        /*0004*/ 	.word	index@(matmul_kernel)
        /*0008*/ 	.word	0x00000080


	//----- nvinfo : EIATTR_FRAME_SIZE
	.align		4
.L_4:
        /*000c*/ 	.byte	0x04, 0x11
        /*000e*/ 	.short	(.L_6 - .L_5)
	.align		4
.L_5:
        /*0010*/ 	.word	index@($__internal_2_$__cuda_sm10x_tcgen05_guardrail_trap_unallocated_columns_being_dealloced)
        /*0014*/ 	.word	0x00000000


	//----- nvinfo : EIATTR_FRAME_SIZE
	.align		4
.L_6:
        /*0018*/ 	.byte	0x04, 0x11
        /*001a*/ 	.short	(.L_8 - .L_7)
	.align		4
.L_7:
        /*001c*/ 	.word	index@($__internal_1_$__cuda_sm10x_tcgen05_guardrail_trap_phase_invalid_during_alloc)
        /*0020*/ 	.word	0x00000000


	//----- nvinfo : EIATTR_FRAME_SIZE
	.align		4
.L_8:
        /*0024*/ 	.byte	0x04, 0x11
        /*0026*/ 	.short	(.L_10 - .L_9)
	.align		4
.L_9:
        /*0028*/ 	.word	index@($__internal_0_$__cuda_sm10x_tcgen05_guardrail_trap_col_being_dealloced_not_returned_by_alloc)
        /*002c*/ 	.word	0x00000000


	//----- nvinfo : EIATTR_FRAME_SIZE
	.align		4
.L_10:
        /*0030*/ 	.byte	0x04, 0x11
        /*0032*/ 	.short	(.L_12 - .L_11)
	.align		4
.L_11:
        /*0034*/ 	.word	index@(matmul_kernel)
        /*0038*/ 	.word	0x00000000


	//----- nvinfo : EIATTR_MIN_STACK_SIZE
	.align		4
.L_12:
        /*003c*/ 	.byte	0x04, 0x12
        /*003e*/ 	.short	(.L_14 - .L_13)
	.align		4
.L_13:
        /*0040*/ 	.word	index@(matmul_kernel)
        /*0044*/ 	.word	0x00000000
.L_14:


//--------------------- .nv.info.matmul_kernel    --------------------------
	.section	.nv.info.matmul_kernel,"",@"SHT_CUDA_INFO"
	.sectionflags	@""
	.align	4


	//----- nvinfo : EIATTR_CUDA_API_VERSION
	.align		4
        /*0000*/ 	.byte	0x04, 0x37
        /*0002*/ 	.short	(.L_16 - .L_15)
.L_15:
        /*0004*/ 	.word	0x00000081


	//----- nvinfo : EIATTR_KPARAM_INFO
	.align		4
.L_16:
        /*0008*/ 	.byte	0x04, 0x17
        /*000a*/ 	.short	(.L_18 - .L_17)
.L_17:
        /*000c*/ 	.word	0x00000000
        /*0010*/ 	.short	0x000d
        /*0012*/ 	.short	0x0048
        /*0014*/ 	.byte	0x00, 0xf4, 0x21, 0x00


	//----- nvinfo : EIATTR_KPARAM_INFO
	.align		4
.L_18:
        /*0018*/ 	.byte	0x04, 0x17
        /*001a*/ 	.short	(.L_20 - .L_19)
.L_19:
        /*001c*/ 	.word	0x00000000
        /*0020*/ 	.short	0x000c
        /*0022*/ 	.short	0x0040
        /*0024*/ 	.byte	0x00, 0xf4, 0x21, 0x00


	//----- nvinfo : EIATTR_KPARAM_INFO
	.align		4
.L_20:
        /*0028*/ 	.byte	0x04, 0x17
        /*002a*/ 	.short	(.L_22 - .L_21)
.L_21:
        /*002c*/ 	.word	0x00000000
        /*0030*/ 	.short	0x000b
        /*0032*/ 	.short	0x0038
        /*0034*/ 	.byte	0x00, 0xf0, 0x11, 0x00


	//----- nvinfo : EIATTR_KPARAM_INFO
	.align		4
.L_22:
        /*0038*/ 	.byte	0x04, 0x17
        /*003a*/ 	.short	(.L_24 - .L_23)
.L_23:
        /*003c*/ 	.word	0x00000000
        /*0040*/ 	.short	0x000a
        /*0042*/ 	.short	0x0034
        /*0044*/ 	.byte	0x00, 0xf0, 0x11, 0x00


	//----- nvinfo : EIATTR_KPARAM_INFO
	.align		4
.L_24:
        /*0048*/ 	.byte	0x04, 0x17
        /*004a*/ 	.short	(.L_26 - .L_25)
.L_25:
        /*004c*/ 	.word	0x00000000
        /*0050*/ 	.short	0x0009
        /*0052*/ 	.short	0x0030
        /*0054*/ 	.byte	0x00, 0xf0, 0x11, 0x00


	//----- nvinfo : EIATTR_KPARAM_INFO
	.align		4
.L_26:
        /*0058*/ 	.byte	0x04, 0x17
        /*005a*/ 	.short	(.L_28 - .L_27)
.L_27:
        /*005c*/ 	.word	0x00000000
        /*0060*/ 	.short	0x0008
        /*0062*/ 	.short	0x002c
        /*0064*/ 	.byte	0x00, 0xf0, 0x11, 0x00


	//----- nvinfo : EIATTR_KPARAM_INFO
	.align		4
.L_28:
        /*0068*/ 	.byte	0x04, 0x17
        /*006a*/ 	.short	(.L_30 - .L_29)
.L_29:
        /*006c*/ 	.word	0x00000000
        /*0070*/ 	.short	0x0007
        /*0072*/ 	.short	0x0028
        /*0074*/ 	.byte	0x00, 0xf0, 0x11, 0x00


	//----- nvinfo : EIATTR_KPARAM_INFO
	.align		4
.L_30:
        /*0078*/ 	.byte	0x04, 0x17
        /*007a*/ 	.short	(.L_32 - .L_31)
.L_31:
        /*007c*/ 	.word	0x00000000
        /*0080*/ 	.short	0x0006
        /*0082*/ 	.short	0x0024
        /*0084*/ 	.byte	0x00, 0xf0, 0x11, 0x00


	//----- nvinfo : EIATTR_KPARAM_INFO
	.align		4
.L_32:
        /*0088*/ 	.byte	0x04, 0x17
        /*008a*/ 	.short	(.L_34 - .L_33)
.L_33:
        /*008c*/ 	.word	0x00000000
        /*0090*/ 	.short	0x0005
        /*0092*/ 	.short	0x0020
        /*0094*/ 	.byte	0x00, 0xf0, 0x11, 0x00


	//----- nvinfo : EIATTR_KPARAM_INFO
	.align		4
.L_34:
        /*0098*/ 	.byte	0x04, 0x17
        /*009a*/ 	.short	(.L_36 - .L_35)
.L_35:
        /*009c*/ 	.word	0x00000000
        /*00a0*/ 	.short	0x0004
        /*00a2*/ 	.short	0x001c
        /*00a4*/ 	.byte	0x00, 0xf0, 0x11, 0x00


	//----- nvinfo : EIATTR_KPARAM_INFO
	.align		4
.L_36:
        /*00a8*/ 	.byte	0x04, 0x17
        /*00aa*/ 	.short	(.L_38 - .L_37)
.L_37:
        /*00ac*/ 	.word	0x00000000
        /*00b0*/ 	.short	0x0003
        /*00b2*/ 	.short	0x0018
        /*00b4*/ 	.byte	0x00, 0xf0, 0x11, 0x00


	//----- nvinfo : EIATTR_KPARAM_INFO
	.align		4
.L_38:
        /*00b8*/ 	.byte	0x04, 0x17
        /*00ba*/ 	.short	(.L_40 - .L_39)
.L_39:
        /*00bc*/ 	.word	0x00000000
        /*00c0*/ 	.short	0x0002
        /*00c2*/ 	.short	0x0010
        /*00c4*/ 	.byte	0x00, 0xf4, 0x21, 0x00


	//----- nvinfo : EIATTR_KPARAM_INFO
	.align		4
.L_40:
        /*00c8*/ 	.byte	0x04, 0x17
        /*00ca*/ 	.short	(.L_42 - .L_41)
.L_41:
        /*00cc*/ 	.word	0x00000000
        /*00d0*/ 	.short	0x0001
        /*00d2*/ 	.short	0x0008
        /*00d4*/ 	.byte	0x00, 0xf4, 0x21, 0x00


	//----- nvinfo : EIATTR_KPARAM_INFO
	.align		4
.L_42:
        /*00d8*/ 	.byte	0x04, 0x17
        /*00da*/ 	.short	(.L_44 - .L_43)
.L_43:
        /*00dc*/ 	.word	0x00000000
        /*00e0*/ 	.short	0x0000
        /*00e2*/ 	.short	0x0000
        /*00e4*/ 	.byte	0x00, 0xf4, 0x21, 0x00


	//----- nvinfo : EIATTR_AT_ENTRY_FRAGMENTS
	.align		4
.L_44:
        /*00e8*/ 	.byte	0x04, 0x4f
        /*00ea*/ 	.short	(.L_46 - .L_45)


	//   ....[0]....
.L_45:
        /*00ec*/ 	.word	0x00000004


	//----- nvinfo : EIATTR_RESERVED_SMEM_USED
	.align		4
.L_46:
        /*00f0*/ 	.byte	0x01, 0x41
	.zero		2


	//----- nvinfo : EIATTR_SPARSE_MMA_MASK
	.align		4
        /*00f4*/ 	.byte	0x03, 0x50
        /*00f6*/ 	.short	0x0000


	//----- nvinfo : EIATTR_TCGEN05_1CTA_USED
	.align		4
        /*00f8*/ 	.byte	0x01, 0x51
	.zero		2


	//----- nvinfo : EIATTR_MAXREG_COUNT
	.align		4
        /*00fc*/ 	.byte	0x03, 0x1b
        /*00fe*/ 	.short	0x00ff


	//----- nvinfo : EIATTR_NUM_BARRIERS
	.align		4
        /*0100*/ 	.byte	0x02, 0x4c
        /*0102*/ 	.byte	0x01
	.zero		1


	//----- nvinfo : EIATTR_INT_WARP_WIDE_INSTR_OFFSETS
	.align		4
        /*0104*/ 	.byte	0x04, 0x31
        /*0106*/ 	.short	(.L_48 - .L_47)


	//   ....[0]....
.L_47:
        /*0108*/ 	.word	0x000018d0


	//   ....[1]....
        /*010c*/ 	.word	0x000018e0


	//   ....[2]....
        /*0110*/ 	.word	0x00002780


	//   ....[3]....
        /*0114*/ 	.word	0x00004d00


	//   ....[4]....
        /*0118*/ 	.word	0x00004d50


	//----- nvinfo : EIATTR_COOP_GROUP_MASK_REGIDS
	.align		4
.L_48:
        /*011c*/ 	.byte	0x04, 0x29
        /*011e*/ 	.short	(.L_50 - .L_49)


	//   ....[0]....
.L_49:
        /*0120*/ 	.word	0xffffffff


	//   ....[1]....
        /*0124*/ 	.word	0xffffffff


	//   ....[2]....
        /*0128*/ 	.word	0xffffffff


	//   ....[3]....
        /*012c*/ 	.word	0xffffffff


	//----- nvinfo : EIATTR_COOP_GROUP_INSTR_OFFSETS
	.align		4
.L_50:
        /*0130*/ 	.byte	0x04, 0x28
        /*0132*/ 	.short	(.L_52 - .L_51)


	//   ....[0]....
.L_51:
        /*0134*/ 	.word	0x00000070


	//   ....[1]....
        /*0138*/ 	.word	0x00000330


	//   ....[2]....
        /*013c*/ 	.word	0x00004b90


	//   ....[3]....
        /*0140*/ 	.word	0x00004e00


	//----- nvinfo : EIATTR_VRC_CTA_INIT_COUNT
	.align		4
.L_52:
        /*0144*/ 	.byte	0x02, 0x4a
        /*0146*/ 	.byte	0x80
	.zero		1


	//----- nvinfo : EIATTR_MBARRIER_INSTR_OFFSETS
	.align		4
        /*0148*/ 	.byte	0x04, 0x39
        /*014a*/ 	.short	(.L_54 - .L_53)


	//   ....[0]....
.L_53:
        /*014c*/ 	.word	0x00001a10
        /*0150*/ 	.word	0x000000ff
        /*0154*/ 	.word	0x00000000
        /*0158*/ 	.short	0x0100
        /*015a*/ 	.byte	0x0f
	.zero		1


	//   ....[1]....
        /*015c*/ 	.word	0x000027c0
        /*0160*/ 	.word	0x000000ff
        /*0164*/ 	.word	0x00004008
        /*0168*/ 	.short	0x0100
        /*016a*/ 	.byte	0x0d
	.zero		1


	//   ....[2]....
        /*016c*/ 	.word	0x00003040
        /*0170*/ 	.word	0x000000ff
        /*0174*/ 	.word	0x00000000
        /*0178*/ 	.short	0x010a
        /*017a*/ 	.byte	0x0f
	.zero		1


	//   ....[3]....
        /*017c*/ 	.word	0x00003b30
        /*0180*/ 	.word	0x000000ff
        /*0184*/ 	.word	0x00000000
        /*0188*/ 	.short	0x010a
        /*018a*/ 	.byte	0x0f
	.zero		1


	//   ....[4]....
        /*018c*/ 	.word	0x00003c70
        /*0190*/ 	.word	0x000000ff
        /*0194*/ 	.word	0x00004000
        /*0198*/ 	.short	0x0108
        /*019a*/ 	.byte	0x0d
	.zero		1


	//   ....[5]....
        /*019c*/ 	.word	0x00003d50
        /*01a0*/ 	.word	0x000000ff
        /*01a4*/ 	.word	0x00004008
        /*01a8*/ 	.short	0x0108
        /*01aa*/ 	.byte	0x0d
	.zero		1


	//   ....[6]....
        /*01ac*/ 	.word	0x00004e20
        /*01b0*/ 	.word	0x000000ff
        /*01b4*/ 	.word	0x00000000
        /*01b8*/ 	.short	0x010a
        /*01ba*/ 	.byte	0x0f
	.zero		1


	//   ....[7]....
        /*01bc*/ 	.word	0x00004e50
        /*01c0*/ 	.word	0x000000ff
        /*01c4*/ 	.word	0x00000000
        /*01c8*/ 	.short	0x010a
        /*01ca*/ 	.byte	0x0f
	.zero		1


	//----- nvinfo : EIATTR_NUM_MBARRIERS
	.align		4
.L_54:
        /*01cc*/ 	.byte	0x03, 0x38
        /*01ce*/ 	.short	0x0002


	//----- nvinfo : EIATTR_EXIT_INSTR_OFFSETS
	.align		4
        /*01d0*/ 	.byte	0x04, 0x1c
        /*01d2*/ 	.short	(.L_56 - .L_55)


	//   ....[0]....
.L_55:
        /*01d4*/ 	.word	0x00004e10


	//----- nvinfo : EIATTR_REQNTID
	.align		4
.L_56:
        /*01d8*/ 	.byte	0x04, 0x10
        /*01da*/ 	.short	(.L_58 - .L_57)
.L_57:
        /*01dc*/ 	.word	0x00000080
        /*01e0*/ 	.word	0x00000001
        /*01e4*/ 	.word	0x00000001


	//----- nvinfo : EIATTR_CRS_STACK_SIZE
	.align		4
.L_58:
        /*01e8*/ 	.byte	0x04, 0x1e
        /*01ea*/ 	.short	(.L_60 - .L_59)
.L_59:
        /*01ec*/ 	.word	0x00000000


	//----- nvinfo : EIATTR_CBANK_PARAM_SIZE
	.align		4
.L_60:
        /*01f0*/ 	.byte	0x03, 0x19
        /*01f2*/ 	.short	0x0050


	//----- nvinfo : EIATTR_PARAM_CBANK
	.align		4
        /*01f4*/ 	.byte	0x04, 0x0a
        /*01f6*/ 	.short	(.L_62 - .L_61)
	.align		4
.L_61:
        /*01f8*/ 	.word	index@(.nv.constant0.matmul_kernel)
        /*01fc*/ 	.short	0x0380
        /*01fe*/ 	.short	0x0050


	//----- nvinfo : EIATTR_SW_WAR
	.align		4
.L_62:
        /*0200*/ 	.byte	0x04, 0x36
        /*0202*/ 	.short	(.L_64 - .L_63)
.L_63:
        /*0204*/ 	.word	0x00000008
.L_64:


//--------------------- .nv.compat                --------------------------
	.section	.nv.compat,"",@"SHT_CUDA_COMPAT_INFO"
	.align	4
        /*0000*/ 	.byte	0x02, 0x02, 0x02, 0x00, 0x02, 0x05, 0x05, 0x00, 0x02, 0x03, 0x00, 0x00, 0x02, 0x06, 0x01, 0x00


//--------------------- .nv.callgraph             --------------------------
	.section	.nv.callgraph,"",@"SHT_CUDA_CALLGRAPH"
	.align	4
	.sectionentsize	8
	.align		4
        /*0000*/ 	.word	0x00000000
	.align		4
        /*0004*/ 	.word	0xffffffff
	.align		4
        /*0008*/ 	.word	0x00000000
	.align		4
        /*000c*/ 	.word	0xfffffffe
	.align		4
        /*0010*/ 	.word	0x00000000
	.align		4
        /*0014*/ 	.word	0xfffffffd
	.align		4
        /*0018*/ 	.word	0x00000000
	.align		4
        /*001c*/ 	.word	0xfffffffc


//--------------------- .text.matmul_kernel       --------------------------
	.section	.text.matmul_kernel,"ax",@progbits
	.align	128
        .global         matmul_kernel
        .type           matmul_kernel,@function
        .size           matmul_kernel,(.L_x_20 - matmul_kernel)
        .other          matmul_kernel,@"STO_CUDA_ENTRY STV_DEFAULT"
matmul_kernel:
.text.matmul_kernel:
[----:B------:R-:W0:Y:S01]  /*0000*/  LDC R1, c[0x0][0x37c] ;  /* 0x0000df00ff017b82 */ /* 0x000e220000000800 */
[----:B------:R-:W1:Y:S01]  /*0010*/  S2R R0, SR_TID.X ;  /* 0x0000000000007919 */ /* 0x000e620000002100 */
[----:B------:R-:W2:Y:S01]  /*0020*/  LDCU.64 UR26, c[0x0][0x358] ;  /* 0x00006b00ff1a77ac */ /* 0x000ea20008000a00 */
[----:B-1----:R-:W-:-:S13]  /*0030*/  ISETP.GE.U32.AND P0, PT, R0, 0x20, PT ;  /* 0x000000200000780c */ /* 0x002fda0003f06070 */
[----:B------:R-:W-:Y:S02]  /*0040*/  VOTEU.ANY UP0, P0 ;  /* 0x0000000000ff7886 */ /* 0x000fe40000000100 */
[----:B0-2---:R-:W-:Y:S05]  /*0050*/  BRA.U UP0, `(.L_x_0) ;  /* 0x0000000100b87547 */ /* 0x005fea000b800000 */
[----:B------:R-:W0:Y:S01]  /*0060*/  S2UR UR6, SR_CgaCtaId ;  /* 0x00000000000679c3 */ /* 0x000e220000008800 */
[----:B------:R-:W-:Y:S01]  /*0070*/  NOP ;  /* 0x0000000000007918 */ /* 0x000fe20000000000 */
[----:B------:R-:W-:Y:S02]  /*0080*/  UMOV UR4, 0x40 ;  /* 0x0000004000047882 */ /* 0x000fe40000000000 */
[----:B0-----:R-:W-:-:S09]  /*0090*/  ULEA UR4, UR6, UR4, 0x18 ;  /* 0x0000000406047291 */ /* 0x001fd2000f8ec0ff */
[----:B------:R-:W0:Y:S01]  /*00a0*/  LDS.U8 R2, [UR4] ;  /* 0x00000004ff027984 */ /* 0x000e220008000000 */
[----:B------:R-:W-:Y:S02]  /*00b0*/  UMOV UR4, 0x400 ;  /* 0x0000040000047882 */ /* 0x000fe40000000000 */
[----:B------:R-:W-:Y:S01]  /*00c0*/  ULEA UR4, UR6, UR4, 0x18 ;  /* 0x0000000406047291 */ /* 0x000fe2000f8ec0ff */
[----:B0-----:R-:W-:-:S13]  /*00d0*/  ISETP.NE.AND P0, PT, R2, RZ, PT ;  /* 0x000000ff0200720c */ /* 0x001fda0003f05270 */
[----:B------:R-:W-:Y:S05]  /*00e0*/  @P0 BRA `(.L_x_1) ;  /* 0x00000000007c0947 */ /* 0x000fea0003800000 */
[----:B------:R-:W-:-:S13]  /*00f0*/  ELECT P0, URZ, PT ;  /* 0x0000000000ff782f */ /* 0x000fda0003800000 */
[----:B------:R-:W-:Y:S05]  /*0100*/  @!P0 BRA `(.L_x_2) ;  /* 0x0000000000848947 */ /* 0x000fea0003800000 */
[----:B------:R-:W-:Y:S01]  /*0110*/  UMOV UR5, 0x2 ;  /* 0x0000000200057882 */ /* 0x000fe20000000000 */
[----:B------:R-:W-:Y:S02]  /*0120*/  IMAD.MOV.U32 R5, RZ, RZ, 0x1 ;  /* 0x00000001ff057424 */ /* 0x000fe400078e00ff */
[----:B------:R-:W-:Y:S02]  /*0130*/  IMAD.MOV.U32 R3, RZ, RZ, 0x3 ;  /* 0x00000003ff037424 */ /* 0x000fe400078e00ff */
[----:B------:R-:W-:Y:S04]  /*0140*/  DEPBAR.LE SB0, 0x36 ;  /* 0x00008d800000791a */ /* 0x000fe80000000000 */
[----:B------:R-:W0:Y:S02]  /*0150*/  UTCATOMSWS.FIND_AND_SET.ALIGN UP1, UR5, UR5 ;  /* 0x00000005000575e3 */ /* 0x000e240008020800 */
[----:B0-----:R-:W-:-:S04]  /*0160*/  PLOP3.LUT P0, PT, PT, PT, UP1, 0x80, 0x8 ;  /* 0x000000000008781c */ /* 0x001fc80003f0f018 */
[----:B------:R-:W-:-:S04]  /*0170*/  SEL R2, RZ, 0xffffffff, !P0 ;  /* 0xffffffffff027807 */ /* 0x000fc80004000000 */
[----:B------:R-:W-:Y:S01]  /*0180*/  ISETP.NE.AND P0, PT, R2, RZ, PT ;  /* 0x000000ff0200720c */ /* 0x000fe20003f05270 */
[----:B------:R-:W-:-:S12]  /*0190*/  IMAD.U32 R2, RZ, RZ, UR5 ;  /* 0x00000005ff027e24 */ /* 0x000fd8000f8e00ff */
[----:B------:R-:W-:Y:S05]  /*01a0*/  @P0 BRA `(.L_x_3) ;  /* 0x0000000000240947 */ /* 0x000fea0003800000 */
.L_x_4:
[----:B------:R-:W-:Y:S05]  /*01b0*/  NANOSLEEP 0x64 ;  /* 0x000000640000795d */ /* 0x000fea0003800000 */
[----:B------:R-:W-:-:S05]  /*01c0*/  UMOV UR5, 0x2 ;  /* 0x0000000200057882 */ /* 0x000fca0000000000 */
[----:B------:R-:W-:Y:S04]  /*01d0*/  DEPBAR.LE SB0, 0x36 ;  /* 0x00008d800000791a */ /* 0x000fe80000000000 */
[----:B------:R-:W0:Y:S02]  /*01e0*/  UTCATOMSWS.FIND_AND_SET.ALIGN UP1, UR5, UR5 ;  /* 0x00000005000575e3 */ /* 0x000e240008020800 */
[----:B0-----:R-:W-:-:S04]  /*01f0*/  PLOP3.LUT P0, PT, PT, PT, UP1, 0x80, 0x8 ;  /* 0x000000000008781c */ /* 0x001fc80003f0f018 */
[----:B------:R-:W-:-:S04]  /*0200*/  SEL R2, RZ, 0xffffffff, !P0 ;  /* 0xffffffffff027807 */ /* 0x000fc80004000000 */
[----:B------:R-:W-:Y:S01]  /*0210*/  ISETP.NE.AND P0, PT, R2, RZ, PT ;  /* 0x000000ff0200720c */ /* 0x000fe20003f05270 */
[----:B------:R-:W-:-:S12]  /*0220*/  IMAD.U32 R2, RZ, RZ, UR5 ;  /* 0x00000005ff027e24 */ /* 0x000fd8000f8e00ff */
[----:B------:R-:W-:Y:S05]  /*0230*/  @!P0 BRA `(.L_x_4) ;  /* 0xfffffffc00dc8947 */ /* 0x000fea000383ffff */
.L_x_3:
[C---:B------:R-:W-:Y:S01]  /*0240*/  VIADD R4, R2.reuse, 0x10 ;  /* 0x0000001002047836 */ /* 0x040fe20000000000 */
[----:B------:R-:W-:Y:S01]  /*0250*/  UMOV UR5, 0x50 ;  /* 0x0000005000057882 */ /* 0x000fe20000000000 */
[----:B------:R-:W-:Y:S01]  /*0260*/  SHF.L.U32 R3, R3, R2, RZ ;  /* 0x0000000203037219 */ /* 0x000fe200000006ff */
[----:B------:R-:W-:Y:S01]  /*0270*/  ULEA UR5, UR6, UR5, 0x18 ;  /* 0x0000000506057291 */ /* 0x000fe2000f8ec0ff */
[----:B------:R-:W-:Y:S01]  /*0280*/  IMAD.SHL.U32 R2, R2, 0x20, RZ ;  /* 0x0000002002027824 */ /* 0x000fe200078e00ff */
[----:B------:R-:W-:-:S04]  /*0290*/  SHF.L.U32 R4, R5, R4, RZ ;  /* 0x0000000405047219 */ /* 0x000fc800000006ff */
[----:B------:R-:W-:-:S05]  /*02a0*/  LOP3.LUT R3, R4, R3, RZ, 0xfc, !PT ;  /* 0x0000000304037212 */ /* 0x000fca00078efcff */
[----:B------:R0:W-:Y:S04]  /*02b0*/  ATOMS.OR RZ, [UR5], R3 ;  /* 0x00000003ffff798c */ /* 0x0001e8000b000005 */
[----:B------:R0:W-:Y:S01]  /*02c0*/  STS [UR4], R2 ;  /* 0x00000002ff007988 */ /* 0x0001e20008000804 */
[----:B------:R-:W-:Y:S05]  /*02d0*/  BRA `(.L_x_2) ;  /* 0x0000000000107947 */ /* 0x000fea0003800000 */
.L_x_1:
[----:B------:R-:W-:-:S05]  /*02e0*/  IMAD.MOV.U32 R2, RZ, RZ, -0x1 ;  /* 0xffffffffff027424 */ /* 0x000fca00078e00ff */
[----:B------:R0:W-:Y:S02]  /*02f0*/  STS [UR4], R2 ;  /* 0x00000002ff007988 */ /* 0x0001e40008000804 */
[----:B0-----:R-:W-:-:S07]  /*0300*/  MOV R2, 0x320 ;  /* 0x0000032000027802 */ /* 0x001fce0000000f00 */
[----:B------:R-:W-:Y:S05]  /*0310*/  CALL.REL.NOINC `($__internal_1_$__cuda_sm10x_tcgen05_guardrail_trap_phase_invalid_during_alloc) ;  /* 0x0000004800e47944 */ /* 0x000fea0003c00000 */
.L_x_2:
[----:B------:R-:W-:Y:S05]  /*0320*/  WARPSYNC.ALL ;  /* 0x0000000000007948 */ /* 0x000fea0003800000 */
[----:B------:R-:W-:Y:S01]  /*0330*/  NOP ;  /* 0x0000000000007918 */ /* 0x000fe20000000000 */
.L_x_0:
[----:B------:R-:W1:Y:S01]  /*0340*/  LDC.64 R18, c[0x0][0x398] ;  /* 0x0000e600ff127b82 */ /* 0x000e620000000a00 */
[----:B------:R-:W2:Y:S01]  /*0350*/  S2R R7, SR_CTAID.X ;  /* 0x0000000000077919 */ /* 0x000ea20000002500 */
[----:B------:R-:W-:Y:S01]  /*0360*/  LOP3.LUT R14, R0, 0x3f, RZ, 0xc0, !PT ;  /* 0x0000003f000e7812 */ /* 0x000fe200078ec0ff */
[----:B------:R-:W-:Y:S01]  /*0370*/  UMOV UR13, 0x400 ;  /* 0x00000400000d7882 */ /* 0x000fe20000000000 */
[----:B------:R-:W-:Y:S01]  /*0380*/  SHF.R.U32.HI R24, RZ, 0x5, R0 ;  /* 0x00000005ff187819 */ /* 0x000fe20000011600 */
[----:B------:R-:W-:Y:S01]  /*0390*/  UMOV UR6, 0x1 ;  /* 0x0000000100067882 */ /* 0x000fe20000000000 */
[----:B------:R-:W-:Y:S01]  /*03a0*/  PRMT R110, RZ, 0x7610, R110 ;  /* 0x00007610ff6e7816 */ /* 0x000fe2000000006e */
[----:B------:R-:W3:Y:S01]  /*03b0*/  LDCU.128 UR8, c[0x0][0x380] ;  /* 0x00007000ff0877ac */ /* 0x000ee20008000c00 */
[----:B------:R-:W4:Y:S08]  /*03c0*/  S2UR UR4, SR_CgaCtaId ;  /* 0x00000000000479c3 */ /* 0x000f300000008800 */
[----:B------:R-:W5:Y:S01]  /*03d0*/  LDC.64 R72, c[0x0][0x3a8] ;  /* 0x0000ea00ff487b82 */ /* 0x000f620000000a00 */
[----:B01----:R-:W-:Y:S01]  /*03e0*/  VIADD R2, R19, 0x3f ;  /* 0x0000003f13027836 */ /* 0x003fe20000000000 */
[----:B------:R-:W-:-:S04]  /*03f0*/  IABS R16, R18 ;  /* 0x0000001200107213 */ /* 0x000fc80000000000 */
[----:B------:R-:W-:Y:S01]  /*0400*/  SHF.R.S32.HI R3, RZ, 0x1f, R2 ;  /* 0x0000001fff037819 */ /* 0x000fe20000011402 */
[----:B----4-:R-:W-:-:S03]  /*0410*/  ULEA UR13, UR4, UR13, 0x18 ;  /* 0x0000000d040d7291 */ /* 0x010fc6000f8ec0ff */
[----:B------:R-:W-:Y:S02]  /*0420*/  LEA.HI R3, R3, R2, RZ, 0x6 ;  /* 0x0000000203037211 */ /* 0x000fe400078f30ff */
[----:B--2---:R-:W-:Y:S01]  /*0430*/  IABS R8, R7 ;  /* 0x0000000700087213 */ /* 0x004fe20000000000 */
[----:B------:R-:W-:Y:S01]  /*0440*/  UIADD3 UR15, UPT, UPT, UR13, 0x4000, URZ ;  /* 0x000040000d0f7890 */ /* 0x000fe2000fffe0ff */
[----:B------:R-:W-:-:S05]  /*0450*/  SHF.R.S32.HI R3, RZ, 0x6, R3 ;  /* 0x00000006ff037819 */ /* 0x000fca0000011403 */
[----:B------:R-:W-:-:S05]  /*0460*/  IMAD.SHL.U32 R4, R3, 0x8, RZ ;  /* 0x0000000803047824 */ /* 0x000fca00078e00ff */
[-C--:B------:R-:W-:Y:S02]  /*0470*/  IABS R9, R4.reuse ;  /* 0x0000000400097213 */ /* 0x080fe40000000000 */
[----:B------:R-:W-:Y:S02]  /*0480*/  IABS R10, R4 ;  /* 0x00000004000a7213 */ /* 0x000fe40000000000 */
[----:B------:R-:W0:Y:S08]  /*0490*/  I2F.RP R5, R9 ;  /* 0x0000000900057306 */ /* 0x000e300000209400 */
[----:B0-----:R-:W0:Y:S02]  /*04a0*/  MUFU.RCP R5, R5 ;  /* 0x0000000500057308 */ /* 0x001e240000001000 */
[----:B0-----:R-:W-:-:S02]  /*04b0*/  VIADD R2, R5, 0xffffffe ;  /* 0x0ffffffe05027836 */ /* 0x001fc40000000000 */
[----:B------:R-:W-:-:S04]  /*04c0*/  IMAD.MOV R5, RZ, RZ, -R10 ;  /* 0x000000ffff057224 */ /* 0x000fc800078e0a0a */
[----:B------:R0:W1:Y:S02]  /*04d0*/  F2I.FTZ.U32.TRUNC.NTZ R3, R2 ;  /* 0x0000000200037305 */ /* 0x000064000021f000 */
[----:B0-----:R-:W-:Y:S02]  /*04e0*/  IMAD.MOV.U32 R2, RZ, RZ, RZ ;  /* 0x000000ffff027224 */ /* 0x001fe400078e00ff */
[----:B-1----:R-:W-:-:S04]  /*04f0*/  IMAD.MOV R6, RZ, RZ, -R3 ;  /* 0x000000ffff067224 */ /* 0x002fc800078e0a03 */
[----:B------:R-:W-:Y:S02]  /*0500*/  IMAD R11, R6, R9, RZ ;  /* 0x00000009060b7224 */ /* 0x000fe400078e02ff */
[----:B------:R-:W-:Y:S02]  /*0510*/  IMAD.MOV.U32 R6, RZ, RZ, R8 ;  /* 0x000000ffff067224 */ /* 0x000fe400078e0008 */
[----:B------:R-:W-:-:S06]  /*0520*/  IMAD.HI.U32 R3, R3, R11, R2 ;  /* 0x0000000b03037227 */ /* 0x000fcc00078e0002 */
[----:B------:R-:W-:-:S04]  /*0530*/  IMAD.HI.U32 R3, R3, R6, RZ ;  /* 0x0000000603037227 */ /* 0x000fc800078e00ff */
[----:B------:R-:W-:Y:S01]  /*0540*/  IMAD R2, R3, R5, R6 ;  /* 0x0000000503027224 */ /* 0x000fe200078e0206 */
[----:B------:R-:W-:Y:S04]  /*0550*/  BAR.SYNC.DEFER_BLOCKING 0x0 ;  /* 0x0000000000007b1d */ /* 0x000fe80000010000 */
[----:B------:R-:W-:-:S13]  /*0560*/  ISETP.GT.U32.AND P1, PT, R9, R2, PT ;  /* 0x000000020900720c */ /* 0x000fda0003f24070 */
[----:B------:R-:W-:Y:S02]  /*0570*/  @!P1 IMAD.IADD R2, R2, 0x1, -R9 ;  /* 0x0000000102029824 */ /* 0x000fe400078e0a09 */
[----:B------:R-:W-:Y:S01]  /*0580*/  @!P1 VIADD R3, R3, 0x1 ;  /* 0x0000000103039836 */ /* 0x000fe20000000000 */
[----:B------:R-:W-:Y:S02]  /*0590*/  ISETP.NE.AND P1, PT, R4, RZ, PT ;  /* 0x000000ff0400720c */ /* 0x000fe40003f25270 */
[----:B------:R-:W-:Y:S02]  /*05a0*/  ISETP.GE.U32.AND P0, PT, R2, R9, PT ;  /* 0x000000090200720c */ /* 0x000fe40003f06070 */
[----:B------:R-:W-:-:S04]  /*05b0*/  LOP3.LUT R2, R7, R4, RZ, 0x3c, !PT ;  /* 0x0000000407027212 */ /* 0x000fc800078e3cff */
[----:B------:R-:W-:Y:S01]  /*05c0*/  ISETP.GE.AND P2, PT, R2, RZ, PT ;  /* 0x000000ff0200720c */ /* 0x000fe20003f46270 */
[----:B------:R-:W-:-:S06]  /*05d0*/  VIADD R2, R18, 0x3f ;  /* 0x0000003f12027836 */ /* 0x000fcc0000000000 */
[----:B------:R-:W-:-:S04]  /*05e0*/  @P0 VIADD R3, R3, 0x1 ;  /* 0x0000000103030836 */ /* 0x000fc80000000000 */
[----:B------:R-:W-:Y:S01]  /*05f0*/  IMAD.MOV.U32 R5, RZ, RZ, R3 ;  /* 0x000000ffff057224 */ /* 0x000fe200078e0003 */
[----:B------:R-:W-:-:S03]  /*0600*/  SHF.R.S32.HI R3, RZ, 0x1f, R2 ;  /* 0x0000001fff037819 */ /* 0x000fc60000011402 */
[----:B------:R-:W-:Y:S01]  /*0610*/  @!P2 IMAD.MOV R5, RZ, RZ, -R5 ;  /* 0x000000ffff05a224 */ /* 0x000fe200078e0a05 */
[----:B------:R-:W-:Y:S02]  /*0620*/  @!P1 LOP3.LUT R5, RZ, R4, RZ, 0x33, !PT ;  /* 0x00000004ff059212 */ /* 0x000fe400078e33ff */
[----:B------:R-:W-:-:S03]  /*0630*/  LEA.HI R3, R3, R2, RZ, 0x6 ;  /* 0x0000000203037211 */ /* 0x000fc600078f30ff */
[----:B------:R-:W-:Y:S02]  /*0640*/  IMAD.SHL.U32 R10, R5, 0x8, RZ ;  /* 0x00000008050a7824 */ /* 0x000fe400078e00ff */
[----:B------:R-:W-:-:S03]  /*0650*/  IMAD.MOV R5, RZ, RZ, -R5 ;  /* 0x000000ffff057224 */ /* 0x000fc600078e0a05 */
[----:B------:R-:W-:Y:S01]  /*0660*/  LEA.HI.SX32 R3, R3, -R10, 0x1a ;  /* 0x8000000a03037211 */ /* 0x000fe200078fd2ff */
[----:B------:R-:W-:-:S03]  /*0670*/  IMAD R11, R4, R5, R7 ;  /* 0x00000005040b7224 */ /* 0x000fc600078e0207 */
[----:B------:R-:W-:Y:S02]  /*0680*/  VIMNMX R12, PT, PT, R3, 0x8, PT ;  /* 0x00000008030c7848 */ /* 0x000fe40003fe0100 */
[----:B------:R-:W-:Y:S02]  /*0690*/  IABS R4, R11 ;  /* 0x0000000b00047213 */ /* 0x000fe40000000000 */
        /* <DEDUP_REMOVED lines=9> */
[----:B------:R-:W-:-:S04]  /*0730*/  IMAD R5, R8, R9, RZ ;  /* 0x0000000908057224 */ /* 0x000fc800078e02ff */
[----:B------:R-:W-:Y:S02]  /*0740*/  IMAD.HI.U32 R3, R3, R5, R2 ;  /* 0x0000000503037227 */ /* 0x000fe400078e0002 */
[----:B------:R-:W0:Y:S02]  /*0750*/  I2F.RP R5, R16 ;  /* 0x0000001000057306 */ /* 0x000e240000209400 */
[----:B------:R-:W-:Y:S01]  /*0760*/  IMAD.MOV.U32 R2, RZ, RZ, R4 ;  /* 0x000000ffff027224 */ /* 0x000fe200078e0004 */
[----:B------:R-:W-:-:S03]  /*0770*/  IABS R4, R19 ;  /* 0x0000001300047213 */ /* 0x000fc60000000000 */
[----:B------:R-:W-:Y:S02]  /*0780*/  IMAD.HI.U32 R3, R3, R2, RZ ;  /* 0x0000000203037227 */ /* 0x000fe400078e00ff */
[----:B------:R-:W1:Y:S02]  /*0790*/  I2F.RP R8, R4 ;  /* 0x0000000400087306 */ /* 0x000e640000209400 */
[----:B------:R-:W-:-:S05]  /*07a0*/  IMAD R2, R3, R6, R2 ;  /* 0x0000000603027224 */ /* 0x000fca00078e0202 */
[----:B------:R-:W-:Y:S01]  /*07b0*/  ISETP.GT.U32.AND P1, PT, R9, R2, PT ;  /* 0x000000020900720c */ /* 0x000fe20003f24070 */
[----:B0-----:R-:W0:Y:S08]  /*07c0*/  MUFU.RCP R5, R5 ;  /* 0x0000000500057308 */ /* 0x001e300000001000 */
[----:B-1----:R-:W1:Y:S04]  /*07d0*/  MUFU.RCP R8, R8 ;  /* 0x0000000800087308 */ /* 0x002e680000001000 */
[----:B------:R-:W-:-:S02]  /*07e0*/  @!P1 IMAD.IADD R2, R2, 0x1, -R9 ;  /* 0x0000000102029824 */ /* 0x000fc400078e0a09 */
[----:B------:R-:W-:Y:S01]  /*07f0*/  @!P1 VIADD R3, R3, 0x1 ;  /* 0x0000000103039836 */ /* 0x000fe20000000000 */
[----:B------:R-:W-:Y:S02]  /*0800*/  ISETP.NE.AND P1, PT, R12, RZ, PT ;  /* 0x000000ff0c00720c */ /* 0x000fe40003f25270 */
[----:B------:R-:W-:Y:S01]  /*0810*/  ISETP.GE.U32.AND P0, PT, R2, R9, PT ;  /* 0x000000090200720c */ /* 0x000fe20003f06070 */
[----:B0-----:R-:W-:Y:S01]  /*0820*/  VIADD R6, R5, 0xffffffe ;  /* 0x0ffffffe05067836 */ /* 0x001fe20000000000 */
[----:B------:R-:W-:Y:S02]  /*0830*/  LOP3.LUT R2, R11, R12, RZ, 0x3c, !PT ;  /* 0x0000000c0b027212 */ /* 0x000fe400078e3cff */
[----:B------:R-:W-:Y:S01]  /*0840*/  SHF.R.U32.HI R5, RZ, 0x5, R0 ;  /* 0x00000005ff057819 */ /* 0x000fe20000011600 */
[----:B------:R0:W2:Y:S01]  /*0850*/  F2I.FTZ.U32.TRUNC.NTZ R7, R6 ;  /* 0x0000000600077305 */ /* 0x0000a2000021f000 */
[----:B------:R-:W-:Y:S01]  /*0860*/  ISETP.GE.AND P2, PT, R2, RZ, PT ;  /* 0x000000ff0200720c */ /* 0x000fe20003f46270 */
[----:B-1----:R-:W-:Y:S01]  /*0870*/  VIADD R9, R8, 0xffffffe ;  /* 0x0ffffffe08097836 */ /* 0x002fe20000000000 */
[----:B------:R-:W-:-:S05]  /*0880*/  SGXT.U32 R5, R5, 0x2 ;  /* 0x000000020505781a */ /* 0x000fca0000000000 */
[----:B------:R-:W-:Y:S01]  /*0890*/  @P0 VIADD R3, R3, 0x1 ;  /* 0x0000000103030836 */ /* 0x000fe20000000000 */
[----:B------:R-:W1:Y:S01]  /*08a0*/  F2I.FTZ.U32.TRUNC.NTZ R9, R9 ;  /* 0x0000000900097305 */ /* 0x000e62000021f000 */
[----:B0-----:R-:W-:Y:S02]  /*08b0*/  IMAD.MOV.U32 R6, RZ, RZ, RZ ;  /* 0x000000ffff067224 */ /* 0x001fe400078e00ff */
[----:B------:R-:W-:Y:S02]  /*08c0*/  IMAD.MOV.U32 R2, RZ, RZ, R3 ;  /* 0x000000ffff027224 */ /* 0x000fe400078e0003 */
[----:B--2---:R-:W-:Y:S02]  /*08d0*/  IMAD.MOV R13, RZ, RZ, -R7 ;  /* 0x000000ffff0d7224 */ /* 0x004fe400078e0a07 */
[----:B------:R-:W-:Y:S01]  /*08e0*/  @!P2 IMAD.MOV R2, RZ, RZ, -R2 ;  /* 0x000000ffff02a224 */ /* 0x000fe200078e0a02 */
[----:B------:R-:W-:-:S05]  /*08f0*/  @!P1 LOP3.LUT R2, RZ, R12, RZ, 0x33, !PT ;  /* 0x0000000cff029212 */ /* 0x000fca00078e33ff */
[----:B------:R-:W-:Y:S02]  /*0900*/  IMAD.MOV R3, RZ, RZ, -R2 ;  /* 0x000000ffff037224 */ /* 0x000fe400078e0a02 */
[----:B-1----:R-:W-:Y:S02]  /*0910*/  IMAD.MOV R8, RZ, RZ, -R9 ;  /* 0x000000ffff087224 */ /* 0x002fe400078e0a09 */
[----:B------:R-:W-:Y:S02]  /*0920*/  IMAD R3, R12, R3, R11 ;  /* 0x000000030c037224 */ /* 0x000fe400078e020b */
[----:B------:R-:W-:Y:S02]  /*0930*/  IMAD R11, R13, R16, RZ ;  /* 0x000000100d0b7224 */ /* 0x000fe400078e02ff */
[----:B------:R-:W-:Y:S02]  /*0940*/  IMAD.SHL.U32 R2, R2, 0x40, RZ ;  /* 0x0000004002027824 */ /* 0x000fe400078e00ff */
[----:B------:R-:W-:-:S02]  /*0950*/  IMAD.MOV.U32 R13, RZ, RZ, R8 ;  /* 0x000000ffff0d7224 */ /* 0x000fc400078e0008 */
[----:B------:R-:W-:Y:S02]  /*0960*/  IMAD.IADD R3, R10, 0x1, R3 ;  /* 0x000000010a037824 */ /* 0x000fe400078e0203 */
[----:B------:R-:W-:Y:S01]  /*0970*/  IMAD.HI.U32 R6, R7, R11, R6 ;  /* 0x0000000b07067227 */ /* 0x000fe200078e0006 */
[----:B------:R-:W-:-:S03]  /*0980*/  LOP3.LUT R7, R2, R5, RZ, 0xfc, !PT ;  /* 0x0000000502077212 */ /* 0x000fc600078efcff */
[----:B------:R-:W-:Y:S01]  /*0990*/  IMAD R5, R13, R4, RZ ;  /* 0x000000040d057224 */ /* 0x000fe200078e02ff */
[----:B------:R-:W-:Y:S01]  /*09a0*/  LOP3.LUT R17, R7, 0x4, RZ, 0xfc, !PT ;  /* 0x0000000407117812 */ /* 0x000fe200078efcff */
[----:B------:R-:W-:Y:S01]  /*09b0*/  IMAD.MOV.U32 R8, RZ, RZ, RZ ;  /* 0x000000ffff087224 */ /* 0x000fe200078e00ff */
[----:B------:R-:W-:Y:S01]  /*09c0*/  IABS R11, R7 ;  /* 0x00000007000b7213 */ /* 0x000fe20000000000 */
[----:B------:R-:W-:Y:S01]  /*09d0*/  IMAD R3, R3, 0x40, R14 ;  /* 0x0000004003037824 */ /* 0x000fe200078e020e */
[----:B------:R-:W-:Y:S01]  /*09e0*/  IABS R15, R17 ;  /* 0x00000011000f7213 */ /* 0x000fe20000000000 */
[----:B------:R-:W-:Y:S01]  /*09f0*/  IMAD.HI.U32 R8, R9, R5, R8 ;  /* 0x0000000509087227 */ /* 0x000fe200078e0008 */
[C---:B------:R-:W-:Y:S02]  /*0a00*/  LOP3.LUT R26, R7.reuse, 0xc, RZ, 0xfc, !PT ;  /* 0x0000000c071a7812 */ /* 0x040fe400078efcff */
[----:B------:R-:W-:Y:S01]  /*0a10*/  IABS R13, R3 ;  /* 0x00000003000d7213 */ /* 0x000fe20000000000 */
[----:B------:R-:W-:Y:S01]  /*0a20*/  IMAD.SHL.U32 R10, R24, 0x200000, RZ ;  /* 0x00200000180a7824 */ /* 0x000fe200078e00ff */
[----:B------:R-:W-:Y:S01]  /*0a30*/  LOP3.LUT R30, R7, 0x14, RZ, 0xfc, !PT ;  /* 0x00000014071e7812 */ /* 0x000fe200078efcff */
[----:B------:R-:W-:Y:S01]  /*0a40*/  IMAD.HI.U32 R5, R8, R11, RZ ;  /* 0x0000000b08057227 */ /* 0x000fe200078e00ff */
[----:B------:R-:W-:-:S02]  /*0a50*/  IABS R21, R26 ;  /* 0x0000001a00157213 */ /* 0x000fc40000000000 */
[----:B------:R-:W-:Y:S01]  /*0a60*/  LOP3.LUT R10, R10, 0x600000, RZ, 0xc0, !PT ;  /* 0x006000000a0a7812 */ /* 0x000fe200078ec0ff */
[----:B------:R-:W-:Y:S01]  /*0a70*/  IMAD.HI.U32 R6, R6, R13, RZ ;  /* 0x0000000d06067227 */ /* 0x000fe200078e00ff */
[----:B------:R-:W-:Y:S02]  /*0a80*/  IABS R25, R30 ;  /* 0x0000001e00197213 */ /* 0x000fe40000000000 */
[----:B------:R-:W-:Y:S01]  /*0a90*/  R2UR UR14, R10 ;  /* 0x000000000a0e72ca */ /* 0x000fe200000e0000 */
[----:B------:R-:W-:Y:S01]  /*0aa0*/  IMAD.HI.U32 R9, R8, R15, RZ ;  /* 0x0000000f08097227 */ /* 0x000fe200078e00ff */
[----:B------:R-:W-:Y:S02]  /*0ab0*/  LOP3.LUT R10, R7, 0x3c, RZ, 0xfc, !PT ;  /* 0x0000003c070a7812 */ /* 0x000fe400078efcff */
[----:B------:R-:W-:Y:S01]  /*0ac0*/  ISETP.GE.AND P1, PT, R3, RZ, PT ;  /* 0x000000ff0300720c */ /* 0x000fe20003f26270 */
[----:B------:R-:W-:Y:S01]  /*0ad0*/  IMAD.MOV R5, RZ, RZ, -R5 ;  /* 0x000000ffff057224 */ /* 0x000fe200078e0a05 */
[----:B------:R-:W-:Y:S01]  /*0ae0*/  IABS R29, R10 ;  /* 0x0000000a001d7213 */ /* 0x000fe20000000000 */
[----:B------:R-:W-:Y:S01]  /*0af0*/  IMAD.MOV R6, RZ, RZ, -R6 ;  /* 0x000000ffff067224 */ /* 0x000fe200078e0a06 */
[----:B------:R-:W-:Y:S01]  /*0b00*/  ISETP.GE.AND P2, PT, R10, RZ, PT ;  /* 0x000000ff0a00720c */ /* 0x000fe20003f46270 */
[----:B------:R-:W-:Y:S01]  /*0b10*/  IMAD.MOV R12, RZ, RZ, -R9 ;  /* 0x000000ffff0c7224 */ /* 0x000fe200078e0a09 */
[----:B------:R-:W-:Y:S01]  /*0b20*/  ISETP.GE.AND P5, PT, R17, RZ, PT ;  /* 0x000000ff1100720c */ /* 0x000fe20003fa6270 */
[----:B------:R-:W-:Y:S01]  /*0b30*/  IMAD R9, R4, R5, R11 ;  /* 0x0000000504097224 */ /* 0x000fe200078e020b */
[C---:B------:R-:W-:Y:S01]  /*0b40*/  LOP3.LUT R28, R7.reuse, 0x10, RZ, 0xfc, !PT ;  /* 0x00000010071c7812 */ /* 0x040fe200078efcff */
[----:B------:R-:W-:Y:S01]  /*0b50*/  IMAD R5, R16, R6, R13 ;  /* 0x0000000610057224 */ /* 0x000fe200078e020d */
[----:B------:R-:W-:Y:S01]  /*0b60*/  LOP3.LUT R6, R7, 0x8, RZ, 0xfc, !PT ;  /* 0x0000000807067812 */ /* 0x000fe200078efcff */
[----:B------:R-:W-:Y:S01]  /*0b70*/  IMAD R11, R4, R12, R15 ;  /* 0x0000000c040b7224 */ /* 0x000fe200078e020f */
[----:B------:R-:W-:Y:S01]  /*0b80*/  IABS R23, R28 ;  /* 0x0000001c00177213 */ /* 0x000fe20000000000 */
[----:B------:R-:W-:Y:S01]  /*0b90*/  IMAD.HI.U32 R15, R8, R29, RZ ;  /* 0x0000001d080f7227 */ /* 0x000fe200078e00ff */
[----:B------:R-:W-:-:S02]  /*0ba0*/  ISETP.GT.U32.AND P0, PT, R16, R5, PT ;  /* 0x000000051000720c */ /* 0x000fc40003f04070 */
[----:B------:R-:W-:Y:S01]  /*0bb0*/  IABS R17, R6 ;  /* 0x0000000600117213 */ /* 0x000fe20000000000 */
[----:B------:R-:W-:Y:S01]  /*0bc0*/  IMAD.MOV R22, RZ, RZ, -R15 ;  /* 0x000000ffff167224 */ /* 0x000fe200078e0a0f */
[----:B------:R-:W-:Y:S01]  /*0bd0*/  ISETP.GE.AND P4, PT, R6, RZ, PT ;  /* 0x000000ff0600720c */ /* 0x000fe20003f86270 */
[----:B------:R-:W-:Y:S01]  /*0be0*/  IMAD.HI.U32 R10, R8, R21, RZ ;  /* 0x00000015080a7227 */ /* 0x000fe200078e00ff */
[C---:B------:R-:W-:Y:S02]  /*0bf0*/  ISETP.GT.U32.AND P3, PT, R4.reuse, R9, PT ;  /* 0x000000090400720c */ /* 0x040fe40003f64070 */
[C---:B------:R-:W-:Y:S01]  /*0c00*/  LOP3.LUT R32, R7.reuse, 0x1c, RZ, 0xfc, !PT ;  /* 0x0000001c07207812 */ /* 0x040fe200078efcff */
[----:B------:R-:W-:Y:S01]  /*0c10*/  IMAD R29, R4, R22, R29 ;  /* 0x00000016041d7224 */ /* 0x000fe200078e021d */
[C---:B------:R-:W-:Y:S01]  /*0c20*/  LOP3.LUT R34, R7.reuse, 0x20, RZ, 0xfc, !PT ;  /* 0x0000002007227812 */ /* 0x040fe200078efcff */
[----:B------:R-:W-:Y:S01]  /*0c30*/  IMAD.HI.U32 R13, R8, R25, RZ ;  /* 0x00000019080d7227 */ /* 0x000fe200078e00ff */
[----:B------:R-:W-:-:S02]  /*0c40*/  LOP3.LUT R22, R7, 0x18, RZ, 0xfc, !PT ;  /* 0x0000001807167812 */ /* 0x000fc400078efcff */
[----:B------:R-:W-:Y:S01]  /*0c50*/  ISETP.GT.U32.AND P6, PT, R4, R29, PT ;  /* 0x0000001d0400720c */ /* 0x000fe20003fc4070 */
[----:B------:R-:W-:Y:S01]  /*0c60*/  @!P0 IMAD.IADD R5, R5, 0x1, -R16 ;  /* 0x0000000105058824 */ /* 0x000fe200078e0a10 */
[----:B------:R-:W-:Y:S01]  /*0c70*/  IABS R27, R34 ;  /* 0x00000022001b7213 */ /* 0x000fe20000000000 */
[----:B------:R-:W-:Y:S01]  /*0c80*/  IMAD.MOV R10, RZ, RZ, -R10 ;  /* 0x000000ffff0a7224 */ /* 0x000fe200078e0a0a */
[C---:B------:R-:W-:Y:S01]  /*0c90*/  LOP3.LUT R36, R7.reuse, 0x24, RZ, 0xfc, !PT ;  /* 0x0000002407247812 */ /* 0x040fe200078efcff */
[----:B------:R-:W-:Y:S01]  /*0ca0*/  IMAD.MOV R20, RZ, RZ, -R13 ;  /* 0x000000ffff147224 */ /* 0x000fe200078e0a0d */
[----:B------:R-:W-:Y:S01]  /*0cb0*/  ISETP.GT.U32.AND P0, PT, R16, R5, PT ;  /* 0x000000051000720c */ /* 0x000fe20003f04070 */
[C---:B------:R-:W-:Y:S01]  /*0cc0*/  IMAD R15, R4.reuse, R10, R21 ;  /* 0x0000000a040f7224 */ /* 0x040fe200078e0215 */
[----:B------:R-:W-:Y:S01]  /*0cd0*/  IABS R31, R36 ;  /* 0x00000024001f7213 */ /* 0x000fe20000000000 */
[----:B------:R-:W-:Y:S01]  /*0ce0*/  IMAD R21, R4, R20, R25 ;  /* 0x0000001404157224 */ /* 0x000fe200078e0219 */
[----:B------:R-:W-:Y:S01]  /*0cf0*/  IABS R25, R32 ;  /* 0x0000002000197213 */ /* 0x000fe20000000000 */
[----:B------:R-:W-:Y:S01]  /*0d00*/  IMAD.HI.U32 R6, R8, R17, RZ ;  /* 0x0000001108067227 */ /* 0x000fe200078e00ff */
[----:B------:R-:W-:-:S02]  /*0d10*/  LOP3.LUT R38, R7, 0x28, RZ, 0xfc, !PT ;  /* 0x0000002807267812 */ /* 0x000fc400078efcff */
[----:B------:R-:W-:Y:S01]  /*0d20*/  LOP3.LUT R40, R7, 0x2c, RZ, 0xfc, !PT ;  /* 0x0000002c07287812 */ /* 0x000fe200078efcff */
[----:B------:R-:W-:Y:S01]  /*0d30*/  @!P6 IMAD.IADD R29, R29, 0x1, -R4 ;  /* 0x000000011d1de824 */ /* 0x000fe200078e0a04 */
[C---:B------:R-:W-:Y:S01]  /*0d40*/  LOP3.LUT R42, R7.reuse, 0x30, RZ, 0xfc, !PT ;  /* 0x00000030072a7812 */ /* 0x040fe200078efcff */
[----:B------:R-:W-:Y:S01]  /*0d50*/  IMAD.HI.U32 R12, R8, R23, RZ ;  /* 0x00000017080c7227 */ /* 0x000fe200078e00ff */
[----:B------:R-:W-:Y:S02]  /*0d60*/  IABS R33, R40 ;  /* 0x0000002800217213 */ /* 0x000fe40000000000 */
[----:B------:R-:W-:Y:S01]  /*0d70*/  LOP3.LUT R43, R7, 0x34, RZ, 0xfc, !PT ;  /* 0x00000034072b7812 */ /* 0x000fe200078efcff */
[----:B------:R-:W-:Y:S01]  /*0d80*/  @!P0 IMAD.IADD R5, R5, 0x1, -R16 ;  /* 0x0000000105058824 */ /* 0x000fe200078e0a10 */
[----:B------:R-:W-:Y:S01]  /*0d90*/  ISETP.NE.AND P0, PT, R18, RZ, PT ;  /* 0x000000ff1200720c */ /* 0x000fe20003f05270 */
[----:B------:R-:W-:Y:S01]  /*0da0*/  IMAD.MOV R6, RZ, RZ, -R6 ;  /* 0x000000ffff067224 */ /* 0x000fe200078e0a06 */
[----:B------:R-:W-:Y:S01]  /*0db0*/  IABS R35, R42 ;  /* 0x0000002a00237213 */ /* 0x000fe20000000000 */
[----:B------:R-:W-:Y:S01]  /*0dc0*/  IMAD.MOV.U32 R20, RZ, RZ, R5 ;  /* 0x000000ffff147224 */ /* 0x000fe200078e0005 */
[----:B------:R-:W-:Y:S01]  /*0dd0*/  IABS R37, R43 ;  /* 0x0000002b00257213 */ /* 0x000fe20000000000 */
[----:B------:R-:W-:-:S02]  /*0de0*/  IMAD.MOV R12, RZ, RZ, -R12 ;  /* 0x000000ffff0c7224 */ /* 0x000fc400078e0a0c */
[----:B------:R-:W-:Y:S01]  /*0df0*/  @!P1 IMAD.MOV R20, RZ, RZ, -R20 ;  /* 0x000000ffff149224 */ /* 0x000fe200078e0a14 */
[C---:B------:R-:W-:Y:S01]  /*0e00*/  ISETP.GT.U32.AND P1, PT, R4.reuse, R11, PT ;  /* 0x0000000b0400720c */ /* 0x040fe20003f24070 */
[C---:B------:R-:W-:Y:S02]  /*0e10*/  IMAD R13, R4.reuse, R6, R17 ;  /* 0x00000006040d7224 */ /* 0x040fe400078e0211 */
[----:B------:R-:W-:Y:S01]  /*0e20*/  IMAD R17, R4, R12, R23 ;  /* 0x0000000c04117224 */ /* 0x000fe200078e0217 */
[----:B------:R-:W-:Y:S01]  /*0e30*/  IABS R23, R22 ;  /* 0x0000001600177213 */ /* 0x000fe20000000000 */
[----:B------:R-:W-:Y:S01]  /*0e40*/  @!P3 IMAD.IADD R9, R9, 0x1, -R4 ;  /* 0x000000010909b824 */ /* 0x000fe200078e0a04 */
[----:B------:R-:W-:Y:S01]  /*0e50*/  @!P0 LOP3.LUT R20, RZ, R18, RZ, 0x33, !PT ;  /* 0x00000012ff148212 */ /* 0x000fe200078e33ff */
[----:B------:R-:W-:Y:S01]  /*0e60*/  IMAD.HI.U32 R10, R8, R25, RZ ;  /* 0x00000019080a7227 */ /* 0x000fe200078e00ff */
[C---:B------:R-:W-:Y:S02]  /*0e70*/  ISETP.GT.U32.AND P0, PT, R4.reuse, R29, PT ;  /* 0x0000001d0400720c */ /* 0x040fe40003f04070 */
[C---:B------:R-:W-:Y:S01]  /*0e80*/  ISETP.GT.U32.AND P6, PT, R4.reuse, R9, PT ;  /* 0x000000090400720c */ /* 0x040fe20003fc4070 */
[----:B------:R-:W-:Y:S01]  /*0e90*/  IMAD.MOV R10, RZ, RZ, -R10 ;  /* 0x000000ffff0a7224 */ /* 0x000fe200078e0a0a */
[----:B------:R-:W-:Y:S01]  /*0ea0*/  ISETP.GE.AND P3, PT, R7, RZ, PT ;  /* 0x000000ff0700720c */ /* 0x000fe20003f66270 */
[----:B------:R-:W-:Y:S01]  /*0eb0*/  @!P1 IMAD.IADD R11, R11, 0x1, -R4 ;  /* 0x000000010b0b9824 */ /* 0x000fe200078e0a04 */
[C---:B------:R-:W-:Y:S01]  /*0ec0*/  ISETP.GT.U32.AND P1, PT, R4.reuse, R17, PT ;  /* 0x000000110400720c */ /* 0x040fe20003f24070 */
[----:B------:R-:W-:Y:S01]  /*0ed0*/  IMAD R5, R4, R10, R25 ;  /* 0x0000000a04057224 */ /* 0x000fe200078e0219 */
[----:B------:R-:W-:Y:S01]  /*0ee0*/  LOP3.LUT R18, R7, 0x38, RZ, 0xfc, !PT ;  /* 0x0000003807127812 */ /* 0x000fe200078efcff */
[----:B------:R-:W-:-:S03]  /*0ef0*/  IMAD.HI.U32 R12, R8, R27, RZ ;  /* 0x0000001b080c7227 */ /* 0x000fc600078e00ff */
[----:B------:R-:W-:Y:S01]  /*0f00*/  IABS R39, R18 ;  /* 0x0000001200277213 */ /* 0x000fe20000000000 */
[----:B------:R-:W-:Y:S01]  /*0f10*/  @!P0 IMAD.IADD R29, R29, 0x1, -R4 ;  /* 0x000000011d1d8824 */ /* 0x000fe200078e0a04 */
[C---:B------:R-:W-:Y:S01]  /*0f20*/  ISETP.GT.U32.AND P0, PT, R4.reuse, R13, PT ;  /* 0x0000000d0400720c */ /* 0x040fe20003f04070 */
[----:B------:R-:W-:Y:S02]  /*0f30*/  IMAD.MOV R12, RZ, RZ, -R12 ;  /* 0x000000ffff0c7224 */ /* 0x000fe400078e0a0c */
[--C-:B------:R-:W-:Y:S01]  /*0f40*/  @!P6 IMAD.IADD R9, R9, 0x1, -R4.reuse ;  /* 0x000000010909e824 */ /* 0x100fe200078e0a04 */
[C---:B------:R-:W-:Y:S01]  /*0f50*/  ISETP.GT.U32.AND P6, PT, R4.reuse, R15, PT ;  /* 0x0000000f0400720c */ /* 0x040fe20003fc4070 */
[----:B------:R-:W-:Y:S01]  /*0f60*/  @!P1 IMAD.IADD R17, R17, 0x1, -R4 ;  /* 0x0000000111119824 */ /* 0x000fe200078e0a04 */
[----:B------:R-:W-:Y:S01]  /*0f70*/  ISETP.GT.U32.AND P1, PT, R4, R5, PT ;  /* 0x000000050400720c */ /* 0x000fe20003f24070 */
[----:B------:R-:W-:-:S04]  /*0f80*/  IMAD.HI.U32 R6, R8, R23, RZ ;  /* 0x0000001708067227 */ /* 0x000fc800078e00ff */
[C---:B------:R-:W-:Y:S02]  /*0f90*/  IMAD R25, R4.reuse, R12, R27 ;  /* 0x0000000c04197224 */ /* 0x040fe400078e021b */
[----:B------:R-:W-:Y:S01]  /*0fa0*/  @!P0 IMAD.IADD R13, R13, 0x1, -R4 ;  /* 0x000000010d0d8824 */ /* 0x000fe200078e0a04 */
[----:B------:R-:W-:Y:S01]  /*0fb0*/  ISETP.GT.U32.AND P0, PT, R4, R21, PT ;  /* 0x000000150400720c */ /* 0x000fe20003f04070 */
[----:B------:R-:W-:Y:S02]  /*0fc0*/  IMAD.MOV R16, RZ, RZ, -R6 ;  /* 0x000000ffff107224 */ /* 0x000fe400078e0a06 */
[----:B------:R-:W-:-:S04]  /*0fd0*/  IMAD.HI.U32 R6, R8, R31, RZ ;  /* 0x0000001f08067227 */ /* 0x000fc800078e00ff */
[C---:B------:R-:W-:Y:S02]  /*0fe0*/  IMAD R23, R4.reuse, R16, R23 ;  /* 0x0000001004177224 */ /* 0x040fe400078e0217 */
[----:B------:R-:W-:Y:S01]  /*0ff0*/  @!P1 IMAD.IADD R5, R5, 0x1, -R4 ;  /* 0x0000000105059824 */ /* 0x000fe200078e0a04 */
[C---:B------:R-:W-:Y:S01]  /*1000*/  ISETP.GT.U32.AND P1, PT, R4.reuse, R13, PT ;  /* 0x0000000d0400720c */ /* 0x040fe20003f24070 */
[----:B------:R-:W-:Y:S02]  /*1010*/  IMAD.MOV R6, RZ, RZ, -R6 ;  /* 0x000000ffff067224 */ /* 0x000fe400078e0a06 */
[--C-:B------:R-:W-:Y:S01]  /*1020*/  @!P0 IMAD.IADD R21, R21, 0x1, -R4.reuse ;  /* 0x0000000115158824 */ /* 0x100fe200078e0a04 */
[C---:B------:R-:W-:Y:S01]  /*1030*/  ISETP.GT.U32.AND P0, PT, R4.reuse, R25, PT ;  /* 0x000000190400720c */ /* 0x040fe20003f04070 */
[----:B------:R-:W-:Y:S01]  /*1040*/  @!P6 IMAD.IADD R15, R15, 0x1, -R4 ;  /* 0x000000010f0fe824 */ /* 0x000fe200078e0a04 */
[C---:B------:R-:W-:Y:S01]  /*1050*/  ISETP.GT.U32.AND P6, PT, R4.reuse, R23, PT ;  /* 0x000000170400720c */ /* 0x040fe20003fc4070 */
[----:B------:R-:W-:Y:S01]  /*1060*/  IMAD R27, R4, R6, R31 ;  /* 0x00000006041b7224 */ /* 0x000fe200078e021f */
[----:B------:R-:W-:Y:S01]  /*1070*/  IABS R31, R38 ;  /* 0x00000026001f7213 */ /* 0x000fe20000000000 */
[----:B------:R-:W-:-:S04]  /*1080*/  IMAD.HI.U32 R7, R8, R33, RZ ;  /* 0x0000002108077227 */ /* 0x000fc800078e00ff */
[----:B------:R-:W-:-:S04]  /*1090*/  IMAD.HI.U32 R6, R8, R31, RZ ;  /* 0x0000001f08067227 */ /* 0x000fc800078e00ff */
[--C-:B------:R-:W-:Y:S01]  /*10a0*/  @!P0 IMAD.IADD R25, R25, 0x1, -R4.reuse ;  /* 0x0000000119198824 */ /* 0x100fe200078e0a04 */
[C---:B------:R-:W-:Y:S01]  /*10b0*/  ISETP.GT.U32.AND P0, PT, R4.reuse, R15, PT ;  /* 0x0000000f0400720c */ /* 0x040fe20003f04070 */
[----:B------:R-:W-:Y:S01]  /*10c0*/  @!P1 IMAD.IADD R13, R13, 0x1, -R4 ;  /* 0x000000010d0d9824 */ /* 0x000fe200078e0a04 */
[C---:B------:R-:W-:Y:S01]  /*10d0*/  ISETP.GT.U32.AND P1, PT, R4.reuse, R17, PT ;  /* 0x000000110400720c */ /* 0x040fe20003f24070 */
[----:B------:R-:W-:Y:S02]  /*10e0*/  IMAD.MOV R6, RZ, RZ, -R6 ;  /* 0x000000ffff067224 */ /* 0x000fe400078e0a06 */
[----:B------:R-:W-:Y:S01]  /*10f0*/  @!P6 IMAD.IADD R23, R23, 0x1, -R4 ;  /* 0x000000011717e824 */ /* 0x000fe200078e0a04 */
[C---:B------:R-:W-:Y:S01]  /*1100*/  ISETP.GT.U32.AND P6, PT, R4.reuse, R11, PT ;  /* 0x0000000b0400720c */ /* 0x040fe20003fc4070 */
[----:B------:R-:W-:Y:S02]  /*1110*/  IMAD.MOV R16, RZ, RZ, -R7 ;  /* 0x000000ffff107224 */ /* 0x000fe400078e0a07 */
[----:B------:R-:W-:-:S02]  /*1120*/  IMAD R7, R4, R6, R31 ;  /* 0x0000000604077224 */ /* 0x000fc400078e021f */
[C---:B------:R-:W-:Y:S01]  /*1130*/  IMAD R31, R4.reuse, R16, R33 ;  /* 0x00000010041f7224 */ /* 0x040fe200078e0221 */
[----:B------:R-:W0:Y:S01]  /*1140*/  LDS R6, [UR13] ;  /* 0x0000000dff067984 */ /* 0x000e220008000800 */
[----:B------:R-:W-:Y:S02]  /*1150*/  IMAD.MOV.U32 R41, RZ, RZ, R29 ;  /* 0x000000ffff297224 */ /* 0x000fe400078e001d */
[----:B------:R-:W-:Y:S01]  /*1160*/  @!P3 IMAD.MOV R9, RZ, RZ, -R9 ;  /* 0x000000ffff09b224 */ /* 0x000fe200078e0a09 */
[C---:B------:R-:W-:Y:S01]  /*1170*/  ISETP.GT.U32.AND P3, PT, R4.reuse, R21, PT ;  /* 0x000000150400720c */ /* 0x040fe20003f64070 */
[----:B------:R-:W-:Y:S01]  /*1180*/  @!P0 IMAD.IADD R15, R15, 0x1, -R4 ;  /* 0x000000010f0f8824 */ /* 0x000fe200078e0a04 */
[----:B------:R-:W-:Y:S01]  /*1190*/  ISETP.GT.U32.AND P0, PT, R4, R7, PT ;  /* 0x000000070400720c */ /* 0x000fe20003f04070 */
[----:B------:R-:W-:-:S04]  /*11a0*/  IMAD.HI.U32 R10, R8, R35, RZ ;  /* 0x00000023080a7227 */ /* 0x000fc800078e00ff */
[----:B------:R-:W-:Y:S01]  /*11b0*/  @!P2 IMAD.MOV R41, RZ, RZ, -R41 ;  /* 0x000000ffff29a224 */ /* 0x000fe200078e0a29 */
[C---:B------:R-:W-:Y:S01]  /*11c0*/  ISETP.GT.U32.AND P2, PT, R4.reuse, R23, PT ;  /* 0x000000170400720c */ /* 0x040fe20003f44070 */
[----:B------:R-:W-:Y:S01]  /*11d0*/  @!P1 IMAD.IADD R17, R17, 0x1, -R4 ;  /* 0x0000000111119824 */ /* 0x000fe200078e0a04 */
[----:B------:R-:W-:Y:S01]  /*11e0*/  ISETP.GT.U32.AND P1, PT, R4, R31, PT ;  /* 0x0000001f0400720c */ /* 0x000fe20003f24070 */
[----:B------:R-:W-:-:S04]  /*11f0*/  IMAD.HI.U32 R12, R8, R37, RZ ;  /* 0x00000025080c7227 */ /* 0x000fc800078e00ff */
[----:B------:R-:W-:Y:S02]  /*1200*/  IMAD.MOV R10, RZ, RZ, -R10 ;  /* 0x000000ffff0a7224 */ /* 0x000fe400078e0a0a */
[----:B------:R-:W-:Y:S01]  /*1210*/  @!P6 IMAD.IADD R11, R11, 0x1, -R4 ;  /* 0x000000010b0be824 */ /* 0x000fe200078e0a04 */
[----:B------:R-:W-:Y:S01]  /*1220*/  ISETP.GT.U32.AND P6, PT, R4, R5, PT ;  /* 0x000000050400720c */ /* 0x000fe20003fc4070 */
[----:B------:R-:W-:-:S04]  /*1230*/  IMAD.HI.U32 R8, R8, R39, RZ ;  /* 0x0000002708087227 */ /* 0x000fc800078e00ff */
[----:B------:R-:W-:Y:S02]  /*1240*/  IMAD.MOV R12, RZ, RZ, -R12 ;  /* 0x000000ffff0c7224 */ /* 0x000fe400078e0a0c */
[C---:B------:R-:W-:Y:S02]  /*1250*/  IMAD R33, R4.reuse, R10, R35 ;  /* 0x0000000a04217224 */ /* 0x040fe400078e0223 */
[----:B------:R-:W-:Y:S02]  /*1260*/  IMAD.MOV R8, RZ, RZ, -R8 ;  /* 0x000000ffff087224 */ /* 0x000fe400078e0a08 */
[C---:B------:R-:W-:Y:S01]  /*1270*/  IMAD R35, R4.reuse, R12, R37 ;  /* 0x0000000c04237224 */ /* 0x040fe200078e0225 */
[----:B------:R-:W-:Y:S01]  /*1280*/  SHF.R.U32.HI R37, RZ, 0x6, R0 ;  /* 0x00000006ff257819 */ /* 0x000fe20000011600 */
[----:B------:R-:W-:Y:S01]  /*1290*/  @!P5 IMAD.MOV R11, RZ, RZ, -R11 ;  /* 0x000000ffff0bd224 */ /* 0x000fe200078e0a0b */
[C---:B------:R-:W-:Y:S01]  /*12a0*/  ISETP.GT.U32.AND P5, PT, R4.reuse, R25, PT ;  /* 0x000000190400720c */ /* 0x040fe20003fa4070 */
[----:B------:R-:W-:Y:S01]  /*12b0*/  @!P4 IMAD.MOV R13, RZ, RZ, -R13 ;  /* 0x000000ffff0dc224 */ /* 0x000fe200078e0a0d */
[C---:B------:R-:W-:Y:S01]  /*12c0*/  ISETP.GT.U32.AND P4, PT, R4.reuse, R27, PT ;  /* 0x0000001b0400720c */ /* 0x040fe20003f84070 */
[--C-:B------:R-:W-:Y:S01]  /*12d0*/  @!P3 IMAD.IADD R21, R21, 0x1, -R4.reuse ;  /* 0x000000011515b824 */ /* 0x100fe200078e0a04 */
[----:B------:R-:W-:Y:S01]  /*12e0*/  ISETP.GT.U32.AND P3, PT, R4, R33, PT ;  /* 0x000000210400720c */ /* 0x000fe20003f64070 */
[--C-:B------:R-:W-:Y:S01]  /*12f0*/  @!P0 IMAD.IADD R7, R7, 0x1, -R4.reuse ;  /* 0x0000000107078824 */ /* 0x100fe200078e0a04 */
[----:B------:R-:W-:Y:S01]  /*1300*/  ISETP.GE.AND P0, PT, R30, RZ, PT ;  /* 0x000000ff1e00720c */ /* 0x000fe20003f06270 */
[C---:B------:R-:W-:Y:S01]  /*1310*/  IMAD R39, R4.reuse, R8, R39 ;  /* 0x0000000804277224 */ /* 0x040fe200078e0227 */
[----:B------:R-:W-:Y:S01]  /*1320*/  SGXT.U32 R37, R37, 0x1 ;  /* 0x000000012525781a */ /* 0x000fe20000000000 */
[--C-:B------:R-:W-:Y:S01]  /*1330*/  @!P2 IMAD.IADD R23, R23, 0x1, -R4.reuse ;  /* 0x000000011717a824 */ /* 0x100fe200078e0a04 */
[----:B------:R-:W-:Y:S01]  /*1340*/  ISETP.GT.U32.AND P2, PT, R4, R35, PT ;  /* 0x000000230400720c */ /* 0x000fe20003f44070 */
[--C-:B------:R-:W-:Y:S01]  /*1350*/  @!P1 IMAD.IADD R31, R31, 0x1, -R4.reuse ;  /* 0x000000011f1f9824 */ /* 0x100fe200078e0a04 */
[----:B------:R-:W-:Y:S01]  /*1360*/  ISETP.GE.AND P1, PT, R22, RZ, PT ;  /* 0x000000ff1600720c */ /* 0x000fe20003f26270 */
[--C-:B------:R-:W-:Y:S01]  /*1370*/  @!P6 IMAD.IADD R5, R5, 0x1, -R4.reuse ;  /* 0x000000010505e824 */ /* 0x100fe200078e0a04 */
[----:B------:R-:W-:Y:S01]  /*1380*/  ISETP.GT.U32.AND P6, PT, R4, R39, PT ;  /* 0x000000270400720c */ /* 0x000fe20003fc4070 */
[--C-:B------:R-:W-:Y:S01]  /*1390*/  @!P5 IMAD.IADD R25, R25, 0x1, -R4.reuse ;  /* 0x000000011919d824 */ /* 0x100fe200078e0a04 */
[----:B------:R-:W-:Y:S01]  /*13a0*/  ISETP.GE.AND P5, PT, R26, RZ, PT ;  /* 0x000000ff1a00720c */ /* 0x000fe20003fa6270 */
[--C-:B------:R-:W-:Y:S01]  /*13b0*/  @!P4 IMAD.IADD R27, R27, 0x1, -R4.reuse ;  /* 0x000000011b1bc824 */ /* 0x100fe200078e0a04 */
[----:B------:R-:W-:Y:S01]  /*13c0*/  ISETP.GE.AND P4, PT, R28, RZ, PT ;  /* 0x000000ff1c00720c */ /* 0x000fe20003f86270 */
[--C-:B------:R-:W-:Y:S01]  /*13d0*/  @!P3 IMAD.IADD R33, R33, 0x1, -R4.reuse ;  /* 0x000000012121b824 */ /* 0x100fe200078e0a04 */
[----:B------:R-:W-:Y:S01]  /*13e0*/  ISETP.GE.AND P3, PT, R32, RZ, PT ;  /* 0x000000ff2000720c */ /* 0x000fe20003f66270 */
[----:B------:R-:W-:Y:S01]  /*13f0*/  @!P0 IMAD.MOV R21, RZ, RZ, -R21 ;  /* 0x000000ffff158224 */ /* 0x000fe200078e0a15 */
[----:B------:R-:W-:Y:S01]  /*1400*/  ISETP.GT.U32.AND P0, PT, R4, R31, PT ;  /* 0x0000001f0400720c */ /* 0x000fe20003f04070 */
[--C-:B------:R-:W-:Y:S01]  /*1410*/  @!P2 IMAD.IADD R35, R35, 0x1, -R4.reuse ;  /* 0x000000012323a824 */ /* 0x100fe200078e0a04 */
[----:B------:R-:W-:Y:S01]  /*1420*/  ISETP.GE.AND P2, PT, R34, RZ, PT ;  /* 0x000000ff2200720c */ /* 0x000fe20003f46270 */
[----:B------:R-:W-:Y:S01]  /*1430*/  @!P1 IMAD.MOV R23, RZ, RZ, -R23 ;  /* 0x000000ffff179224 */ /* 0x000fe200078e0a17 */
[C---:B------:R-:W-:Y:S01]  /*1440*/  ISETP.GT.U32.AND P1, PT, R4.reuse, R33, PT ;  /* 0x000000210400720c */ /* 0x040fe20003f24070 */
[--C-:B------:R-:W-:Y:S01]  /*1450*/  @!P6 IMAD.IADD R39, R39, 0x1, -R4.reuse ;  /* 0x000000012727e824 */ /* 0x100fe200078e0a04 */
[C---:B------:R-:W-:Y:S01]  /*1460*/  ISETP.GT.U32.AND P6, PT, R4.reuse, R35, PT ;  /* 0x000000230400720c */ /* 0x040fe20003fc4070 */
[----:B------:R-:W-:Y:S01]  /*1470*/  @!P5 IMAD.MOV R15, RZ, RZ, -R15 ;  /* 0x000000ffff0fd224 */ /* 0x000fe200078e0a0f */
[C---:B------:R-:W-:Y:S01]  /*1480*/  ISETP.GT.U32.AND P5, PT, R4.reuse, R27, PT ;  /* 0x0000001b0400720c */ /* 0x040fe20003fa4070 */
[----:B------:R-:W-:Y:S01]  /*1490*/  @!P4 IMAD.MOV R17, RZ, RZ, -R17 ;  /* 0x000000ffff11c224 */ /* 0x000fe200078e0a11 */
[C---:B------:R-:W-:Y:S01]  /*14a0*/  ISETP.GT.U32.AND P4, PT, R4.reuse, R7, PT ;  /* 0x000000070400720c */ /* 0x040fe20003f84070 */
[----:B------:R-:W-:Y:S01]  /*14b0*/  @!P3 IMAD.MOV R5, RZ, RZ, -R5 ;  /* 0x000000ffff05b224 */ /* 0x000fe200078e0a05 */
[----:B------:R-:W-:Y:S01]  /*14c0*/  ISETP.GT.U32.AND P3, PT, R4, R39, PT ;  /* 0x000000270400720c */ /* 0x000fe20003f64070 */
[--C-:B------:R-:W-:Y:S01]  /*14d0*/  @!P0 IMAD.IADD R31, R31, 0x1, -R4.reuse ;  /* 0x000000011f1f8824 */ /* 0x100fe200078e0a04 */
[----:B------:R-:W-:Y:S01]  /*14e0*/  ISETP.GE.AND P0, PT, R42, RZ, PT ;  /* 0x000000ff2a00720c */ /* 0x000fe20003f06270 */
[----:B------:R-:W1:Y:S01]  /*14f0*/  LDC.64 R28, c[0x0][0x3a0] ;  /* 0x0000e800ff1c7b82 */ /* 0x000e620000000a00 */
[----:B------:R-:W-:Y:S01]  /*1500*/  @!P2 IMAD.MOV R25, RZ, RZ, -R25 ;  /* 0x000000ffff19a224 */ /* 0x000fe200078e0a19 */
[----:B------:R-:W-:Y:S01]  /*1510*/  ISETP.GE.AND P2, PT, R36, RZ, PT ;  /* 0x000000ff2400720c */ /* 0x000fe20003f46270 */
[--C-:B------:R-:W-:Y:S01]  /*1520*/  @!P1 IMAD.IADD R33, R33, 0x1, -R4.reuse ;  /* 0x0000000121219824 */ /* 0x100fe200078e0a04 */
[----:B------:R-:W-:Y:S01]  /*1530*/  ISETP.GE.AND P1, PT, R43, RZ, PT ;  /* 0x000000ff2b00720c */ /* 0x000fe20003f26270 */
[--C-:B------:R-:W-:Y:S01]  /*1540*/  @!P6 IMAD.IADD R35, R35, 0x1, -R4.reuse ;  /* 0x000000012323e824 */ /* 0x100fe200078e0a04 */
[----:B------:R-:W-:Y:S01]  /*1550*/  ISETP.GE.AND P6, PT, R18, RZ, PT ;  /* 0x000000ff1200720c */ /* 0x000fe20003fc6270 */
[--C-:B------:R-:W-:Y:S01]  /*1560*/  @!P5 IMAD.IADD R27, R27, 0x1, -R4.reuse ;  /* 0x000000011b1bd824 */ /* 0x100fe200078e0a04 */
[----:B------:R-:W-:Y:S01]  /*1570*/  ISETP.GE.AND P5, PT, R38, RZ, PT ;  /* 0x000000ff2600720c */ /* 0x000fe20003fa6270 */
[--C-:B------:R-:W-:Y:S01]  /*1580*/  @!P4 IMAD.IADD R7, R7, 0x1, -R4.reuse ;  /* 0x000000010707c824 */ /* 0x100fe200078e0a04 */
[----:B------:R-:W-:Y:S01]  /*1590*/  ISETP.GE.AND P4, PT, R40, RZ, PT ;  /* 0x000000ff2800720c */ /* 0x000fe20003f86270 */
[----:B------:R-:W-:Y:S01]  /*15a0*/  @!P3 IMAD.IADD R39, R39, 0x1, -R4 ;  /* 0x000000012727b824 */ /* 0x000fe200078e0a04 */
[----:B------:R-:W-:Y:S01]  /*15b0*/  ISETP.NE.AND P3, PT, R19, RZ, PT ;  /* 0x000000ff1300720c */ /* 0x000fe20003f65270 */
[----:B------:R-:W-:Y:S01]  /*15c0*/  @!P0 IMAD.MOV R33, RZ, RZ, -R33 ;  /* 0x000000ffff218224 */ /* 0x000fe200078e0a21 */
[----:B------:R-:W-:Y:S01]  /*15d0*/  LOP3.LUT R4, RZ, R19, RZ, 0x33, !PT ;  /* 0x00000013ff047212 */ /* 0x000fe200078e33ff */
[----:B------:R-:W-:Y:S01]  /*15e0*/  @!P2 IMAD.MOV R27, RZ, RZ, -R27 ;  /* 0x000000ffff1ba224 */ /* 0x000fe200078e0a1b */
[----:B0-----:R-:W-:Y:S01]  /*15f0*/  R2UR UR12, R6 ;  /* 0x00000000060c72ca */ /* 0x001fe200000e0000 */
[----:B------:R-:W-:Y:S01]  /*1600*/  @!P1 IMAD.MOV R35, RZ, RZ, -R35 ;  /* 0x000000ffff239224 */ /* 0x000fe200078e0a23 */
[C---:B------:R-:W-:Y:S01]  /*1610*/  SEL R65, R4.reuse, R33, !P3 ;  /* 0x0000002104417207 */ /* 0x040fe20005800000 */
[C---:B-----5:R-:W-:Y:S01]  /*1620*/  IMAD R33, R37.reuse, R72, RZ ;  /* 0x0000004825217224 */ /* 0x060fe200078e02ff */
[----:B------:R-:W-:Y:S01]  /*1630*/  LOP3.LUT R77, R37, 0x8, RZ, 0xfc, !PT ;  /* 0x00000008254d7812 */ /* 0x000fe200078efcff */
[----:B------:R-:W-:Y:S01]  /*1640*/  @!P6 IMAD.MOV R39, RZ, RZ, -R39 ;  /* 0x000000ffff27e224 */ /* 0x000fe200078e0a27 */
[----:B------:R-:W-:Y:S01]  /*1650*/  SEL R67, R4, R35, !P3 ;  /* 0x0000002304437207 */ /* 0x000fe20005800000 */
[----:B------:R-:W-:Y:S01]  /*1660*/  IMAD R35, R72, 0x2, R33 ;  /* 0x0000000248237824 */ /* 0x000fe200078e0221 */
[----:B------:R-:W-:Y:S01]  /*1670*/  SEL R51, R4, R21, !P3 ;  /* 0x0000001504337207 */ /* 0x000fe20005800000 */
[----:B-1----:R-:W-:Y:S01]  /*1680*/  VIADD R75, R28, 0x1f ;  /* 0x0000001f1c4b7836 */ /* 0x002fe20000000000 */
[----:B------:R-:W-:Y:S01]  /*1690*/  SEL R69, R4, R39, !P3 ;  /* 0x0000002704457207 */ /* 0x000fe20005800000 */
[----:B------:R-:W-:Y:S01]  /*16a0*/  IMAD R39, R72, 0x2, R35 ;  /* 0x0000000248277824 */ /* 0x000fe200078e0223 */
[C---:B------:R-:W-:Y:S01]  /*16b0*/  SEL R59, R4.reuse, R27, !P3 ;  /* 0x0000001b043b7207 */ /* 0x040fe20005800000 */
[----:B------:R-:W-:Y:S01]  /*16c0*/  @!P5 IMAD.MOV R7, RZ, RZ, -R7 ;  /* 0x000000ffff07d224 */ /* 0x000fe200078e0a07 */
[----:B------:R-:W-:Y:S01]  /*16d0*/  ISETP.GT.AND P0, PT, R75, 0x1f, PT ;  /* 0x0000001f4b00780c */ /* 0x000fe20003f04270 */
[----:B------:R-:W-:Y:S01]  /*16e0*/  @!P4 IMAD.MOV R31, RZ, RZ, -R31 ;  /* 0x000000ffff1fc224 */ /* 0x000fe200078e0a1f */
[----:B------:R-:W-:Y:S01]  /*16f0*/  SEL R26, R4, R9, !P3 ;  /* 0x00000009041a7207 */ /* 0x000fe20005800000 */
[----:B------:R-:W-:Y:S01]  /*1700*/  IMAD R43, R72, 0x2, R39 ;  /* 0x00000002482b7824 */ /* 0x000fe200078e0227 */
[----:B------:R-:W-:Y:S01]  /*1710*/  SEL R32, R4, R11, !P3 ;  /* 0x0000000b04207207 */ /* 0x000fe20005800000 */
[----:B------:R-:W-:Y:S01]  /*1720*/  IMAD R21, R20, R29, RZ ;  /* 0x0000001d14157224 */ /* 0x000fe200078e02ff */
[----:B------:R-:W-:Y:S01]  /*1730*/  SEL R34, R4, R13, !P3 ;  /* 0x0000000d04227207 */ /* 0x000fe20005800000 */
[----:B------:R-:W-:Y:S01]  /*1740*/  IMAD R12, R72, 0x2, R43 ;  /* 0x00000002480c7824 */ /* 0x000fe200078e022b */
[C---:B------:R-:W-:Y:S01]  /*1750*/  SEL R36, R4.reuse, R15, !P3 ;  /* 0x0000000f04247207 */ /* 0x040fe20005800000 */
[----:B------:R-:W-:Y:S01]  /*1760*/  UIADD3 UR14, UPT, UPT, UR12, UR14, URZ ;  /* 0x0000000e0c0e7290 */ /* 0x000fe2000fffe0ff */
[----:B------:R-:W-:-:S02]  /*1770*/  SEL R49, R4, R17, !P3 ;  /* 0x0000001104317207 */ /* 0x000fc40005800000 */
[C---:B------:R-:W-:Y:S02]  /*1780*/  SEL R53, R4.reuse, R23, !P3 ;  /* 0x0000001704357207 */ /* 0x040fe40005800000 */
[C---:B------:R-:W-:Y:S02]  /*1790*/  SEL R55, R4.reuse, R5, !P3 ;  /* 0x0000000504377207 */ /* 0x040fe40005800000 */
[C---:B------:R-:W-:Y:S02]  /*17a0*/  SEL R57, R4.reuse, R25, !P3 ;  /* 0x0000001904397207 */ /* 0x040fe40005800000 */
[C---:B------:R-:W-:Y:S02]  /*17b0*/  SEL R61, R4.reuse, R7, !P3 ;  /* 0x00000007043d7207 */ /* 0x040fe40005800000 */
[C---:B------:R-:W-:Y:S02]  /*17c0*/  SEL R63, R4.reuse, R31, !P3 ;  /* 0x0000001f043f7207 */ /* 0x040fe40005800000 */
[----:B------:R-:W-:Y:S01]  /*17d0*/  SEL R41, R4, R41, !P3 ;  /* 0x0000002904297207 */ /* 0x000fe20005800000 */
[----:B------:R-:W-:Y:S01]  /*17e0*/  BAR.SYNC.DEFER_BLOCKING 0x0 ;  /* 0x0000000000007b1d */ /* 0x000fe20000010000 */
[----:B------:R-:W-:-:S02]  /*17f0*/  LOP3.LUT P1, RZ, R0, 0x7f, RZ, 0xc0, !PT ;  /* 0x0000007f00ff7812 */ /* 0x000fc4000782c0ff */
[----:B------:R-:W-:Y:S02]  /*1800*/  PRMT R27, RZ, 0x7610, R27 ;  /* 0x00007610ff1b7816 */ /* 0x000fe4000000001b */
[----:B------:R-:W-:Y:S02]  /*1810*/  ISETP.LT.AND P2, PT, R77, R28, P0 ;  /* 0x0000001c4d00720c */ /* 0x000fe40000741270 */
[----:B------:R-:W-:Y:S01]  /*1820*/  LOP3.LUT R79, R37, 0xa, RZ, 0xfc, !PT ;  /* 0x0000000a254f7812 */ /* 0x000fe200078efcff */
[----:B---3--:R-:W-:Y:S10]  /*1830*/  BRA.U UP0, `(.L_x_5) ;  /* 0x0000000100187547 */ /* 0x008ff4000b800000 */
[----:B------:R-:W-:Y:S01]  /*1840*/  ELECT P3, URZ, PT ;  /* 0x0000000000ff782f */ /* 0x000fe20003860000 */
[----:B------:R-:W-:Y:S01]  /*1850*/  IMAD.MOV.U32 R4, RZ, RZ, 0x1 ;  /* 0x00000001ff047424 */ /* 0x000fe200078e00ff */
[----:B------:R-:W-:Y:S01]  /*1860*/  UMOV UR5, 0x40 ;  /* 0x0000004000057882 */ /* 0x000fe20000000000 */
[----:B------:R-:W-:Y:S01]  /*1870*/  UVIRTCOUNT.DEALLOC.SMPOOL 0x80 ;  /* 0x000000800000784c */ /* 0x000fe20000000000 */
[----:B------:R-:W-:-:S09]  /*1880*/  ULEA UR5, UR4, UR5, 0x18 ;  /* 0x0000000504057291 */ /* 0x000fd2000f8ec0ff */
[----:B------:R0:W-:Y:S03]  /*1890*/  @P3 STS.U8 [UR5], R4 ;  /* 0x00000004ff003988 */ /* 0x0001e60008000005 */
.L_x_5:
[----:B------:R-:W-:Y:S01]  /*18a0*/  STTM.16dp32bit_t0_t15.x32 tmem[UR14], RZ ;  /* 0x000000ff000079ed */ /* 0x000fe20008a8000e */
[----:B------:R-:W-:Y:S01]  /*18b0*/  STTM.16dp32bit_t16_t31.x32 tmem[UR14+0x20], RZ ;  /* 0x000020ff000079ed */ /* 0x000fe20008aa000e */
[----:B------:R-:W1:Y:S02]  /*18c0*/  FENCE.VIEW.ASYNC.T ;  /* 0x00000000000073c6 */ /* 0x000e640000000200 */
[----:B-1----:R-:W-:Y:S01]  /*18d0*/  VOTEU.ALL UP1, P1 ;  /* 0x0000000000ff7886 */ /* 0x002fe20000820000 */
[----:B------:R-:W-:Y:S01]  /*18e0*/  VOTEU.ALL UP2, P1 ;  /* 0x0000000000ff7886 */ /* 0x000fe20000840000 */
[----:B------:R-:W-:Y:S01]  /*18f0*/  IMAD R22, R72, 0x2, R12 ;  /* 0x0000000248167824 */ /* 0x000fe200078e020c */
[----:B------:R-:W-:Y:S01]  /*1900*/  ISETP.LT.AND P3, PT, R79, R28, P0 ;  /* 0x0000001c4f00720c */ /* 0x000fe20000761270 */
[----:B------:R-:W-:Y:S01]  /*1910*/  IMAD.SHL.U32 R20, R21, 0x2, RZ ;  /* 0x0000000215147824 */ /* 0x000fe200078e00ff */
[----:B------:R-:W-:-:S04]  /*1920*/  @!UP1 UIADD3 UR4, UPT, UPT, -UR6, 0x100000, URZ ;  /* 0x0010000006049890 */ /* 0x000fc8000fffe1ff */
[----:B------:R-:W-:Y:S02]  /*1930*/  @!UP1 USHF.L.U32 UR5, UR4, 0xb, URZ ;  /* 0x0000000b04059899 */ /* 0x000fe400080006ff */
[----:B------:R-:W-:Y:S01]  /*1940*/  @!UP1 USHF.L.U32 UR4, UR4, 0x1, URZ ;  /* 0x0000000104049899 */ /* 0x000fe200080006ff */
[----:B------:R-:W-:Y:S01]  /*1950*/  BAR.SYNC.DEFER_BLOCKING 0x0 ;  /* 0x0000000000007b1d */ /* 0x000fe20000010000 */
[----:B------:R-:W-:Y:S01]  /*1960*/  IMAD R10, R72, 0x2, R22 ;  /* 0x00000002480a7824 */ /* 0x000fe200078e0216 */
[----:B------:R-:W-:-:S03]  /*1970*/  IADD3 R6, P4, PT, R20, UR8, RZ ;  /* 0x0000000814067c10 */ /* 0x000fc6000ff9e0ff */
[----:B------:R-:W-:Y:S01]  /*1980*/  IMAD R15, R72, 0x2, R10 ;  /* 0x00000002480f7824 */ /* 0x000fe200078e020a */
[----:B------:R-:W-:-:S03]  /*1990*/  LEA.HI.X.SX32 R16, R21, UR9, 0x1, P4 ;  /* 0x0000000915107c11 */ /* 0x000fc6000a0f0eff */
[----:B------:R-:W-:Y:S01]  /*19a0*/  IMAD R13, R72, 0x2, R15 ;  /* 0x00000002480d7824 */ /* 0x000fe200078e020f */
[-C--:B0-----:R-:W-:Y:S02]  /*19b0*/  LEA R4, P4, R12, R6.reuse, 0x1 ;  /* 0x000000060c047211 */ /* 0x081fe400078808ff */
[----:B------:R-:W-:Y:S01]  /*19c0*/  LEA R8, P5, R22, R6, 0x1 ;  /* 0x0000000616087211 */ /* 0x000fe200078a08ff */
[----:B------:R-:W-:Y:S01]  /*19d0*/  IMAD R11, R72, 0x2, R13 ;  /* 0x00000002480b7824 */ /* 0x000fe200078e020d */
[-C--:B------:R-:W-:Y:S02]  /*19e0*/  LEA.HI.X.SX32 R5, R12, R16.reuse, 0x1, P4 ;  /* 0x000000100c057211 */ /* 0x080fe400020f0eff */
[----:B------:R-:W-:Y:S01]  /*19f0*/  LOP3.LUT R83, R37, 0x18, RZ, 0xfc, !PT ;  /* 0x0000001825537812 */ /* 0x000fe200078efcff */
[----:B------:R-:W0:Y:S02]  /*1a00*/  FENCE.VIEW.ASYNC.S ;  /* 0x00000000000073c6 */ /* 0x000e240000000000 */
[----:B0-----:R0:W1:Y:S02]  /*1a10*/  @!UP2 SYNCS.EXCH.64 URZ, [UR15], UR4 ;  /* 0x000000040fffa5b2 */ /* 0x0010640008000100 */
[----:B-1----:R-:W-:Y:S01]  /*1a20*/  BAR.SYNC.DEFER_BLOCKING 0x0 ;  /* 0x0000000000007b1d */ /* 0x002fe20000010000 */
[----:B------:R-:W-:Y:S01]  /*1a30*/  IMAD R25, R72, 0x2, R11 ;  /* 0x0000000248197824 */ /* 0x000fe200078e020b */
[----:B------:R-:W-:-:S03]  /*1a40*/  LEA.HI.X.SX32 R9, R22, R16, 0x1, P5 ;  /* 0x0000001016097211 */ /* 0x000fc600028f0eff */
[----:B------:R-:W-:-:S04]  /*1a50*/  IMAD R23, R72, 0x2, R25 ;  /* 0x0000000248177824 */ /* 0x000fc800078e0219 */
[C---:B------:R-:W-:Y:S01]  /*1a60*/  IMAD R7, R72.reuse, 0x2, R23 ;  /* 0x0000000248077824 */ /* 0x040fe200078e0217 */
[C---:B------:R-:W-:Y:S01]  /*1a70*/  LOP3.LUT R81, R37.reuse, 0x10, RZ, 0xfc, !PT ;  /* 0x0000001025517812 */ /* 0x040fe200078efcff */
[----:B0-----:R-:W0:Y:S01]  /*1a80*/  LDCU UR4, c[0x0][0x3b0] ;  /* 0x00007600ff0477ac */ /* 0x001e220008000800 */
[----:B------:R-:W-:Y:S01]  /*1a90*/  LOP3.LUT R85, R37, 0x1a, RZ, 0xfc, !PT ;  /* 0x0000001a25557812 */ /* 0x000fe200078efcff */
[----:B------:R-:W-:Y:S01]  /*1aa0*/  IMAD R45, R72, 0x2, R7 ;  /* 0x00000002482d7824 */ /* 0x000fe200078e0207 */
[----:B------:R-:W-:Y:S01]  /*1ab0*/  PRMT R17, RZ, 0x7610, R17 ;  /* 0x00007610ff117816 */ /* 0x000fe20000000011 */
[----:B------:R1:W2:Y:S01]  /*1ac0*/  @P2 LDG.E.U16 R27, desc[UR26][R4.64] ;  /* 0x0000001a041b2981 */ /* 0x0002a2000c1e1500 */
[----:B------:R-:W-:-:S03]  /*1ad0*/  ISETP.LT.AND P2, PT, R83, R28, P0 ;  /* 0x0000001c5300720c */ /* 0x000fc60000741270 */
[----:B------:R3:W4:Y:S01]  /*1ae0*/  @P3 LDG.E.U16 R110, desc[UR26][R8.64] ;  /* 0x0000001a086e3981 */ /* 0x000722000c1e1500 */
[----:B------:R-:W-:Y:S02]  /*1af0*/  LEA R18, P3, R13, R6, 0x1 ;  /* 0x000000060d127211 */ /* 0x000fe400078608ff */
[----:B------:R-:W-:Y:S02]  /*1b00*/  ISETP.LT.AND P4, PT, R81, R28, P0 ;  /* 0x0000001c5100720c */ /* 0x000fe40000781270 */
[----:B------:R-:W-:Y:S02]  /*1b10*/  LEA.HI.X.SX32 R19, R13, R16, 0x1, P3 ;  /* 0x000000100d137211 */ /* 0x000fe400018f0eff */
[----:B-1----:R-:W-:Y:S02]  /*1b20*/  LEA R4, P5, R7, R6, 0x1 ;  /* 0x0000000607047211 */ /* 0x002fe400078a08ff */
[----:B------:R-:W-:Y:S02]  /*1b30*/  ISETP.LT.AND P3, PT, R85, R28, P0 ;  /* 0x0000001c5500720c */ /* 0x000fe40000761270 */
[----:B------:R-:W-:-:S02]  /*1b40*/  LEA.HI.X.SX32 R5, R7, R16, 0x1, P5 ;  /* 0x0000001007057211 */ /* 0x000fc400028f0eff */
[-C--:B------:R-:W-:Y:S02]  /*1b50*/  LEA R30, P5, R45, R6.reuse, 0x1 ;  /* 0x000000062d1e7211 */ /* 0x080fe400078a08ff */
[----:B------:R-:W-:Y:S01]  /*1b60*/  PRMT R29, RZ, 0x7610, R29 ;  /* 0x00007610ff1d7816 */ /* 0x000fe2000000001d */
[----:B------:R-:W5:Y:S01]  /*1b70*/  @P2 LDG.E.U16 R17, desc[UR26][R4.64] ;  /* 0x0000001a04112981 */ /* 0x000f62000c1e1500 */
[----:B---3--:R-:W-:Y:S02]  /*1b80*/  LEA R8, P2, R11, R6, 0x1 ;  /* 0x000000060b087211 */ /* 0x008fe400078408ff */
[----:B------:R-:W-:Y:S02]  /*1b90*/  LOP3.LUT R89, R37, 0xc, RZ, 0xfc, !PT ;  /* 0x0000000c25597812 */ /* 0x000fe400078efcff */
[----:B------:R-:W-:Y:S01]  /*1ba0*/  PRMT R106, RZ, 0x7610, R106 ;  /* 0x00007610ff6a7816 */ /* 0x000fe2000000006a */
[----:B------:R1:W3:Y:S01]  /*1bb0*/  @P4 LDG.E.U16 R29, desc[UR26][R18.64] ;  /* 0x0000001a121d4981 */ /* 0x0002e2000c1e1500 */
[----:B------:R-:W-:-:S02]  /*1bc0*/  LEA.HI.X.SX32 R31, R45, R16, 0x1, P5 ;  /* 0x000000102d1f7211 */ /* 0x000fc400028f0eff */
[----:B------:R-:W-:Y:S02]  /*1bd0*/  LEA.HI.X.SX32 R9, R11, R16, 0x1, P2 ;  /* 0x000000100b097211 */ /* 0x000fe400010f0eff */
[----:B------:R-:W-:Y:S01]  /*1be0*/  ISETP.LT.AND P2, PT, R89, R28, P0 ;  /* 0x0000001c5900720c */ /* 0x000fe20000741270 */
[----:B------:R-:W2:Y:S01]  /*1bf0*/  @P3 LDG.E.U16 R106, desc[UR26][R30.64] ;  /* 0x0000001a1e6a3981 */ /* 0x000ea2000c1e1500 */
[----:B------:R-:W-:Y:S02]  /*1c00*/  LOP3.LUT R87, R37, 0x12, RZ, 0xfc, !PT ;  /* 0x0000001225577812 */ /* 0x000fe400078efcff */
[----:B-1----:R-:W-:Y:S02]  /*1c10*/  LEA R18, P3, R10, R6, 0x1 ;  /* 0x000000060a127211 */ /* 0x002fe400078608ff */
[----:B------:R-:W-:Y:S02]  /*1c20*/  ISETP.LT.AND P4, PT, R87, R28, P0 ;  /* 0x0000001c5700720c */ /* 0x000fe40000781270 */
[----:B------:R-:W-:-:S02]  /*1c30*/  LOP3.LUT R91, R37, 0x14, RZ, 0xfc, !PT ;  /* 0x00000014255b7812 */ /* 0x000fc400078efcff */
[----:B------:R-:W-:Y:S02]  /*1c40*/  PRMT R112, RZ, 0x7610, R112 ;  /* 0x00007610ff707816 */ /* 0x000fe40000000070 */
[----:B------:R-:W-:Y:S02]  /*1c50*/  LEA.HI.X.SX32 R19, R10, R16, 0x1, P3 ;  /* 0x000000100a137211 */ /* 0x000fe400018f0eff */
[----:B------:R-:W-:Y:S02]  /*1c60*/  ISETP.LT.AND P3, PT, R91, R28, P0 ;  /* 0x0000001c5b00720c */ /* 0x000fe40000761270 */
[----:B------:R-:W-:Y:S01]  /*1c70*/  PRMT R108, RZ, 0x7610, R108 ;  /* 0x00007610ff6c7816 */ /* 0x000fe2000000006c */
[----:B------:R0:W2:Y:S01]  /*1c80*/  @P2 LDG.E.U16 R112, desc[UR26][R18.64] ;  /* 0x0000001a12702981 */ /* 0x0000a2000c1e1500 */
[----:B------:R-:W-:Y:S01]  /*1c90*/  LEA R4, P2, R25, R6, 0x1 ;  /* 0x0000000619047211 */ /* 0x000fe200078408ff */
[----:B------:R-:W-:Y:S01]  /*1ca0*/  IMAD R45, R72, 0x2, R45 ;  /* 0x00000002482d7824 */ /* 0x000fe200078e022d */
[----:B------:R-:W-:-:S02]  /*1cb0*/  LOP3.LUT R93, R37, 0x1c, RZ, 0xfc, !PT ;  /* 0x0000001c255d7812 */ /* 0x000fc400078efcff */
[----:B------:R-:W-:Y:S01]  /*1cc0*/  PRMT R116, RZ, 0x7610, R116 ;  /* 0x00007610ff747816 */ /* 0x000fe20000000074 */
[----:B------:R1:W2:Y:S01]  /*1cd0*/  @P4 LDG.E.U16 R108, desc[UR26][R8.64] ;  /* 0x0000001a086c4981 */ /* 0x0002a2000c1e1500 */
[----:B------:R-:W-:Y:S02]  /*1ce0*/  LEA.HI.X.SX32 R5, R25, R16, 0x1, P2 ;  /* 0x0000001019057211 */ /* 0x000fe400010f0eff */
[----:B------:R-:W-:Y:S01]  /*1cf0*/  ISETP.LT.AND P4, PT, R93, R28, P0 ;  /* 0x0000001c5d00720c */ /* 0x000fe20000781270 */
[----:B0-----:R-:W-:Y:S02]  /*1d00*/  IMAD R19, R32, UR4, RZ ;  /* 0x0000000420137c24 */ /* 0x001fe4000f8e02ff */
[----:B------:R0:W2:Y:S01]  /*1d10*/  @P3 LDG.E.U16 R116, desc[UR26][R4.64] ;  /* 0x0000001a04743981 */ /* 0x0000a2000c1e1500 */
[-C--:B-1----:R-:W-:Y:S02]  /*1d20*/  LEA R8, P5, R45, R6.reuse, 0x1 ;  /* 0x000000062d087211 */ /* 0x082fe400078a08ff */
[----:B------:R-:W-:-:S02]  /*1d30*/  LEA R30, P3, R33, R6, 0x1 ;  /* 0x00000006211e7211 */ /* 0x000fc400078608ff */
[----:B------:R-:W-:Y:S02]  /*1d40*/  LEA.HI.X.SX32 R9, R45, R16, 0x1, P5 ;  /* 0x000000102d097211 */ /* 0x000fe400028f0eff */
[----:B------:R-:W-:Y:S02]  /*1d50*/  LOP3.LUT R76, R0, 0x1f, RZ, 0xc0, !PT ;  /* 0x0000001f004c7812 */ /* 0x000fe400078ec0ff */
[----:B------:R-:W-:Y:S01]  /*1d60*/  LEA R32, P5, R35, R6, 0x1 ;  /* 0x0000000623207211 */ /* 0x000fe200078a08ff */
[----:B------:R-:W-:Y:S01]  /*1d70*/  IMAD R18, R26, UR4, RZ ;  /* 0x000000041a127c24 */ /* 0x000fe2000f8e02ff */
[----:B------:R-:W-:Y:S01]  /*1d80*/  PRMT R114, RZ, 0x7610, R114 ;  /* 0x00007610ff727816 */ /* 0x000fe20000000072 */
[----:B------:R-:W-:Y:S01]  /*1d90*/  IMAD R26, R34, UR4, RZ ;  /* 0x00000004221a7c24 */ /* 0x000fe2000f8e02ff */
[----:B------:R-:W-:Y:S01]  /*1da0*/  LEA.HI.X.SX32 R31, R33, R16, 0x1, P3 ;  /* 0x00000010211f7211 */ /* 0x000fe200018f0eff */
[----:B------:R-:W-:Y:S01]  /*1db0*/  IMAD R45, R72, 0x2, R45 ;  /* 0x00000002482d7824 */ /* 0x000fe200078e022d */
[----:B------:R-:W-:Y:S01]  /*1dc0*/  LEA R34, P3, R39, R6, 0x1 ;  /* 0x0000000627227211 */ /* 0x000fe200078608ff */
[----:B------:R-:W-:Y:S01]  /*1dd0*/  IMAD R7, R76, R73, RZ ;  /* 0x000000494c077224 */ /* 0x000fe200078e02ff */
[----:B------:R-:W-:Y:S01]  /*1de0*/  LEA.HI.X.SX32 R33, R35, R16, 0x1, P5 ;  /* 0x0000001023217211 */ /* 0x000fe200028f0eff */
[----:B------:R1:W4:Y:S01]  /*1df0*/  @P4 LDG.E.U16 R114, desc[UR26][R8.64] ;  /* 0x0000001a08724981 */ /* 0x000322000c1e1500 */
[----:B------:R-:W-:-:S02]  /*1e00*/  LEA R38, P5, R43, R6, 0x1 ;  /* 0x000000062b267211 */ /* 0x000fc400078a08ff */
[-C--:B------:R-:W-:Y:S02]  /*1e10*/  LEA.HI.X.SX32 R35, R39, R16.reuse, 0x1, P3 ;  /* 0x0000001027237211 */ /* 0x080fe400018f0eff */
[----:B------:R-:W-:Y:S02]  /*1e20*/  LEA.HI.X.SX32 R39, R43, R16, 0x1, P5 ;  /* 0x000000102b277211 */ /* 0x000fe400028f0eff */
[-C--:B0-----:R-:W-:Y:S02]  /*1e30*/  LEA R4, P6, R45, R6.reuse, 0x1 ;  /* 0x000000062d047211 */ /* 0x081fe400078c08ff */
[----:B------:R-:W-:Y:S02]  /*1e40*/  LEA R70, P2, R7, UR10, 0x1 ;  /* 0x0000000a07467c11 */ /* 0x000fe4000f8408ff */
[----:B-1----:R-:W-:Y:S01]  /*1e50*/  LEA R8, P5, R15, R6, 0x1 ;  /* 0x000000060f087211 */ /* 0x002fe200078a08ff */
[----:B------:R-:W-:Y:S01]  /*1e60*/  IMAD R49, R49, UR4, RZ ;  /* 0x0000000431317c24 */ /* 0x000fe2000f8e02ff */
[----:B------:R-:W-:Y:S01]  /*1e70*/  LEA.HI.X.SX32 R5, R45, R16, 0x1, P6 ;  /* 0x000000102d057211 */ /* 0x000fe200030f0eff */
[----:B------:R-:W-:Y:S01]  /*1e80*/  IMAD R51, R51, UR4, RZ ;  /* 0x0000000433337c24 */ /* 0x000fe2000f8e02ff */
[----:B------:R-:W-:-:S02]  /*1e90*/  LEA.HI.X.SX32 R7, R7, UR11, 0x1, P2 ;  /* 0x0000000b07077c11 */ /* 0x000fc400090f0eff */
[----:B------:R-:W-:Y:S02]  /*1ea0*/  LEA R42, P6, R19, R70, 0x1 ;  /* 0x00000046132a7211 */ /* 0x000fe400078c08ff */
[----:B------:R-:W-:Y:S02]  /*1eb0*/  LEA.HI.X.SX32 R9, R15, R16, 0x1, P5 ;  /* 0x000000100f097211 */ /* 0x000fe400028f0eff */
[-C--:B------:R-:W-:Y:S01]  /*1ec0*/  LEA R44, P5, R26, R70.reuse, 0x1 ;  /* 0x000000461a2c7211 */ /* 0x080fe200078a08ff */
[----:B------:R-:W-:Y:S01]  /*1ed0*/  IMAD R36, R36, UR4, RZ ;  /* 0x0000000424247c24 */ /* 0x000fe2000f8e02ff */
[-C--:B------:R-:W-:Y:S01]  /*1ee0*/  LEA R40, P3, R18, R70.reuse, 0x1 ;  /* 0x0000004612287211 */ /* 0x080fe200078608ff */
[----:B------:R-:W-:Y:S01]  /*1ef0*/  IMAD R55, R55, UR4, RZ ;  /* 0x0000000437377c24 */ /* 0x000fe2000f8e02ff */
[----:B------:R-:W-:Y:S01]  /*1f00*/  LEA.HI.X.SX32 R43, R19, R7, 0x1, P6 ;  /* 0x00000007132b7211 */ /* 0x000fe200030f0eff */
[----:B------:R-:W-:Y:S01]  /*1f10*/  IMAD R57, R57, UR4, RZ ;  /* 0x0000000439397c24 */ /* 0x000fe2000f8e02ff */
[----:B------:R-:W-:-:S02]  /*1f20*/  LEA R48, P6, R49, R70, 0x1 ;  /* 0x0000004631307211 */ /* 0x000fc400078c08ff */
[-C--:B------:R-:W-:Y:S01]  /*1f30*/  LEA.HI.X.SX32 R45, R26, R7.reuse, 0x1, P5 ;  /* 0x000000071a2d7211 */ /* 0x080fe200028f0eff */
[----:B------:R-:W-:Y:S01]  /*1f40*/  IMAD R71, R41, UR4, RZ ;  /* 0x0000000429477c24 */ /* 0x000fe2000f8e02ff */
[-C--:B------:R-:W-:Y:S01]  /*1f50*/  LEA R50, P5, R51, R70.reuse, 0x1 ;  /* 0x0000004633327211 */ /* 0x080fe200078a08ff */
[----:B------:R-:W-:Y:S01]  /*1f60*/  IMAD R53, R53, UR4, RZ ;  /* 0x0000000435357c24 */ /* 0x000fe2000f8e02ff */
[-C--:B------:R-:W-:Y:S01]  /*1f70*/  LEA.HI.X.SX32 R41, R18, R7.reuse, 0x1, P3 ;  /* 0x0000000712297211 */ /* 0x080fe200018f0eff */
[----:B------:R-:W-:Y:S01]  /*1f80*/  IMAD R61, R61, UR4, RZ ;  /* 0x000000043d3d7c24 */ /* 0x000fe2000f8e02ff */
[-C--:B------:R-:W-:Y:S02]  /*1f90*/  LEA R46, P3, R36, R70.reuse, 0x1 ;  /* 0x00000046242e7211 */ /* 0x080fe400078608ff */
[----:B------:R-:W-:Y:S01]  /*1fa0*/  LEA.HI.X.SX32 R49, R49, R7, 0x1, P6 ;  /* 0x0000000731317211 */ /* 0x000fe200030f0eff */
[----:B------:R-:W-:Y:S01]  /*1fb0*/  IMAD R63, R63, UR4, RZ ;  /* 0x000000043f3f7c24 */ /* 0x000fe2000f8e02ff */
[----:B------:R-:W-:-:S02]  /*1fc0*/  LEA R54, P6, R55, R70, 0x1 ;  /* 0x0000004637367211 */ /* 0x000fc400078c08ff */
[-C--:B------:R-:W-:Y:S02]  /*1fd0*/  LEA.HI.X.SX32 R51, R51, R7.reuse, 0x1, P5 ;  /* 0x0000000733337211 */ /* 0x080fe400028f0eff */
        /* <DEDUP_REMOVED lines=11> */
[----:B------:R-:W-:Y:S02]  /*2090*/  LOP3.LUT R97, R37, 0x16, RZ, 0xfc, !PT ;  /* 0x0000001625617812 */ /* 0x000fe400078efcff */
[-C--:B------:R-:W-:Y:S02]  /*20a0*/  LEA.HI.X.SX32 R53, R53, R7.reuse, 0x1, P3 ;  /* 0x0000000735357211 */ /* 0x080fe400018f0eff */
[----:B------:R-:W-:Y:S02]  /*20b0*/  LEA R58, P3, R59, R70, 0x1 ;  /* 0x000000463b3a7211 */ /* 0x000fe400078608ff */
[----:B------:R-:W-:-:S02]  /*20c0*/  LEA.HI.X.SX32 R61, R61, R7, 0x1, P6 ;  /* 0x000000073d3d7211 */ /* 0x000fc400030f0eff */
[-C--:B------:R-:W-:Y:S02]  /*20d0*/  LEA R66, P6, R67, R70.reuse, 0x1 ;  /* 0x0000004643427211 */ /* 0x080fe400078c08ff */
[-C--:B------:R-:W-:Y:S02]  /*20e0*/  LEA.HI.X.SX32 R63, R63, R7.reuse, 0x1, P5 ;  /* 0x000000073f3f7211 */ /* 0x080fe400028f0eff */
[----:B------:R-:W-:Y:S02]  /*20f0*/  LEA R68, P5, R69, R70, 0x1 ;  /* 0x0000004645447211 */ /* 0x000fe400078a08ff */
[----:B------:R-:W-:Y:S02]  /*2100*/  ISETP.LT.AND P2, PT, R97, R28, P0 ;  /* 0x0000001c6100720c */ /* 0x000fe40000741270 */
[----:B------:R-:W-:Y:S02]  /*2110*/  LEA.HI.X.SX32 R59, R59, R7, 0x1, P3 ;  /* 0x000000073b3b7211 */ /* 0x000fe400018f0eff */
[----:B------:R-:W-:-:S02]  /*2120*/  LEA R64, P3, R65, R70, 0x1 ;  /* 0x0000004641407211 */ /* 0x000fc400078608ff */
[-C--:B------:R-:W-:Y:S02]  /*2130*/  LEA.HI.X.SX32 R67, R67, R7.reuse, 0x1, P6 ;  /* 0x0000000743437211 */ /* 0x080fe400030f0eff */
[----:B------:R-:W-:Y:S02]  /*2140*/  LEA R70, P6, R71, R70, 0x1 ;  /* 0x0000004647467211 */ /* 0x000fe400078c08ff */
[-C--:B------:R-:W-:Y:S02]  /*2150*/  LEA.HI.X.SX32 R69, R69, R7.reuse, 0x1, P5 ;  /* 0x0000000745457211 */ /* 0x080fe400028f0eff */
[----:B------:R-:W-:Y:S02]  /*2160*/  LEA R6, P5, R23, R6, 0x1 ;  /* 0x0000000617067211 */ /* 0x000fe400078a08ff */
[-C--:B------:R-:W-:Y:S02]  /*2170*/  LEA.HI.X.SX32 R65, R65, R7.reuse, 0x1, P3 ;  /* 0x0000000741417211 */ /* 0x080fe400018f0eff */
[----:B------:R-:W-:-:S02]  /*2180*/  LEA.HI.X.SX32 R71, R71, R7, 0x1, P6 ;  /* 0x0000000747477211 */ /* 0x000fc400030f0eff */
[----:B------:R-:W-:Y:S02]  /*2190*/  PRMT R96, RZ, 0x7610, R96 ;  /* 0x00007610ff607816 */ /* 0x000fe40000000060 */
[----:B------:R-:W-:Y:S02]  /*21a0*/  LOP3.LUT R95, R37, 0xe, RZ, 0xfc, !PT ;  /* 0x0000000e255f7812 */ /* 0x000fe400078efcff */
[----:B------:R-:W-:Y:S02]  /*21b0*/  LEA.HI.X.SX32 R7, R23, R16, 0x1, P5 ;  /* 0x0000001017077211 */ /* 0x000fe400028f0eff */
[C---:B------:R-:W-:Y:S02]  /*21c0*/  LOP3.LUT R101, R37.reuse, 0x2, RZ, 0xfc, !PT ;  /* 0x0000000225657812 */ /* 0x040fe400078efcff */
[----:B------:R-:W-:Y:S01]  /*21d0*/  LOP3.LUT R99, R37, 0x1e, RZ, 0xfc, !PT ;  /* 0x0000001e25637812 */ /* 0x000fe200078efcff */
[----:B------:R-:W4:Y:S01]  /*21e0*/  @P2 LDG.E.U16 R96, desc[UR26][R6.64] ;  /* 0x0000001a06602981 */ /* 0x000f22000c1e1500 */
[----:B------:R-:W-:-:S02]  /*21f0*/  ISETP.LT.AND P4, PT, R95, R28, P0 ;  /* 0x0000001c5f00720c */ /* 0x000fc40000781270 */
[-C--:B------:R-:W-:Y:S02]  /*2200*/  ISETP.LT.AND P2, PT, R101, R28.reuse, P0 ;  /* 0x0000001c6500720c */ /* 0x080fe40000741270 */
[----:B------:R-:W-:Y:S02]  /*2210*/  ISETP.LT.AND P3, PT, R99, R28, P0 ;  /* 0x0000001c6300720c */ /* 0x000fe40000761270 */
[----:B------:R-:W-:Y:S02]  /*2220*/  PRMT R98, RZ, 0x7610, R98 ;  /* 0x00007610ff627816 */ /* 0x000fe40000000062 */
[----:B------:R-:W-:Y:S02]  /*2230*/  PRMT R118, RZ, 0x7610, R118 ;  /* 0x00007610ff767816 */ /* 0x000fe40000000076 */
[----:B------:R-:W-:Y:S02]  /*2240*/  PRMT R94, RZ, 0x7610, R94 ;  /* 0x00007610ff5e7816 */ /* 0x000fe4000000005e */
[C---:B------:R-:W-:Y:S01]  /*2250*/  LOP3.LUT R103, R37.reuse, 0x4, RZ, 0xfc, !PT ;  /* 0x0000000425677812 */ /* 0x040fe200078efcff */
[----:B------:R-:W4:Y:S01]  /*2260*/  @P4 LDG.E.U16 R98, desc[UR26][R8.64] ;  /* 0x0000001a08624981 */ /* 0x000f22000c1e1500 */
[----:B------:R-:W-:-:S02]  /*2270*/  LOP3.LUT R105, R37, 0x6, RZ, 0xfc, !PT ;  /* 0x0000000625697812 */ /* 0x000fc400078efcff */
[-C--:B------:R-:W-:Y:S01]  /*2280*/  ISETP.LT.AND P4, PT, R37, R28.reuse, P0 ;  /* 0x0000001c2500720c */ /* 0x080fe20000781270 */
[----:B------:R-:W4:Y:S01]  /*2290*/  @P2 LDG.E.U16 R118, desc[UR26][R32.64] ;  /* 0x0000001a20762981 */ /* 0x000f22000c1e1500 */
[----:B------:R-:W-:-:S03]  /*22a0*/  ISETP.LT.AND P2, PT, R103, R28, P0 ;  /* 0x0000001c6700720c */ /* 0x000fc60000741270 */
[----:B------:R0:W4:Y:S01]  /*22b0*/  @P3 LDG.E.U16 R94, desc[UR26][R4.64] ;  /* 0x0000001a045e3981 */ /* 0x000122000c1e1500 */
[-C--:B------:R-:W-:Y:S02]  /*22c0*/  ISETP.LT.AND P3, PT, R105, R28.reuse, P0 ;  /* 0x0000001c6900720c */ /* 0x080fe40000761270 */
[----:B------:R-:W-:Y:S02]  /*22d0*/  ISETP.LT.AND P0, PT, R76, R28, P0 ;  /* 0x0000001c4c00720c */ /* 0x000fe40000701270 */
[----:B------:R-:W-:Y:S02]  /*22e0*/  PRMT R19, RZ, 0x7610, R19 ;  /* 0x00007610ff137816 */ /* 0x000fe40000000013 */
[----:B------:R-:W-:Y:S02]  /*22f0*/  PRMT R100, RZ, 0x7610, R100 ;  /* 0x00007610ff647816 */ /* 0x000fe40000000064 */
[----:B------:R-:W-:Y:S02]  /*2300*/  PRMT R92, RZ, 0x7610, R92 ;  /* 0x00007610ff5c7816 */ /* 0x000fe4000000005c */
[----:B------:R-:W-:Y:S01]  /*2310*/  PRMT R90, RZ, 0x7610, R90 ;  /* 0x00007610ff5a7816 */ /* 0x000fe2000000005a */
[----:B------:R-:W4:Y:S01]  /*2320*/  @P4 LDG.E.U16 R19, desc[UR26][R30.64] ;  /* 0x0000001a1e134981 */ /* 0x000f22000c1e1500 */
[----:B------:R-:W-:-:S02]  /*2330*/  PRMT R88, RZ, 0x7610, R88 ;  /* 0x00007610ff587816 */ /* 0x000fc40000000058 */
[----:B------:R-:W-:Y:S01]  /*2340*/  PRMT R86, RZ, 0x7610, R86 ;  /* 0x00007610ff567816 */ /* 0x000fe20000000056 */
[----:B------:R-:W4:Y:S01]  /*2350*/  @P2 LDG.E.U16 R100, desc[UR26][R34.64] ;  /* 0x0000001a22642981 */ /* 0x000f22000c1e1500 */
[----:B------:R-:W-:Y:S02]  /*2360*/  PRMT R84, RZ, 0x7610, R84 ;  /* 0x00007610ff547816 */ /* 0x000fe40000000054 */
[----:B------:R-:W-:Y:S01]  /*2370*/  PRMT R82, RZ, 0x7610, R82 ;  /* 0x00007610ff527816 */ /* 0x000fe20000000052 */
[----:B------:R-:W4:Y:S01]  /*2380*/  @P3 LDG.E.U16 R92, desc[UR26][R38.64] ;  /* 0x0000001a265c3981 */ /* 0x000f22000c1e1500 */
        /* <DEDUP_REMOVED lines=15> */
[----:B------:R-:W-:-:S03]  /*2480*/  PRMT R109, RZ, 0x7610, R109 ;  /* 0x00007610ff6d7816 */ /* 0x000fc6000000006d */
[----:B------:R-:W4:Y:S04]  /*2490*/  @P0 LDG.E.U16 R80, desc[UR26][R60.64] ;  /* 0x0000001a3c500981 */ /* 0x000f28000c1e1500 */
        /* <DEDUP_REMOVED lines=9> */
[----:B------:R-:W4:Y:S01]  /*2530*/  @P0 LDG.E.U16 R109, desc[UR26][R70.64] ;  /* 0x0000001a466d0981 */ /* 0x000f22000c1e1500 */
[----:B0-----:R-:W-:-:S02]  /*2540*/  SHF.R.S32.HI R4, RZ, 0x1f, R21 ;  /* 0x0000001fff047819 */ /* 0x001fc40000011415 */
[----:B------:R-:W-:Y:S02]  /*2550*/  SHF.R.S32.HI R78, RZ, 0x6, R0 ;  /* 0x00000006ff4e7819 */ /* 0x000fe40000011400 */
[----:B------:R-:W-:Y:S02]  /*2560*/  SHF.L.U64.HI R21, R21, 0x1, R4 ;  /* 0x0000000115157819 */ /* 0x000fe40000010204 */
[----:B------:R-:W-:Y:S02]  /*2570*/  SHF.R.S32.HI R8, RZ, 0x1f, R12 ;  /* 0x0000001fff087819 */ /* 0x000fe4000001140c */
[----:B------:R-:W-:Y:S01]  /*2580*/  LEA R18, P2, R12, R20, 0x1 ;  /* 0x000000140c127211 */ /* 0x000fe200078408ff */
[----:B------:R-:W-:Y:S01]  /*2590*/  IMAD.SHL.U32 R5, R14, 0x2, RZ ;  /* 0x000000020e057824 */ /* 0x000fe200078e00ff */
[----:B------:R-:W-:Y:S02]  /*25a0*/  SGXT R78, R78, 0x1 ;  /* 0x000000014e4e781a */ /* 0x000fe40000000200 */
[----:B------:R-:W-:-:S02]  /*25b0*/  ISETP.NE.U32.AND P0, PT, R24, RZ, PT ;  /* 0x000000ff1800720c */ /* 0x000fc40003f05070 */
[----:B------:R-:W-:Y:S02]  /*25c0*/  LEA.HI.X R8, R12, R21, R8, 0x1, P2 ;  /* 0x000000150c087211 */ /* 0x000fe400010f0c08 */
[----:B------:R-:W-:Y:S02]  /*25d0*/  SHF.R.S32.HI R4, RZ, 0x1f, R10 ;  /* 0x0000001fff047819 */ /* 0x000fe4000001140a */
[----:B------:R-:W-:Y:S02]  /*25e0*/  SHF.R.S32.HI R24, RZ, 0x1f, R15 ;  /* 0x0000001fff187819 */ /* 0x000fe4000001140f */
[-C--:B------:R-:W-:Y:S02]  /*25f0*/  LEA R14, P3, R10, R20.reuse, 0x1 ;  /* 0x000000140a0e7211 */ /* 0x080fe400078608ff */
[----:B------:R-:W-:Y:S02]  /*2600*/  LEA R12, P4, R15, R20, 0x1 ;  /* 0x000000140f0c7211 */ /* 0x000fe400078808ff */
[----:B------:R-:W-:-:S02]  /*2610*/  SHF.R.S32.HI R6, RZ, 0x1f, R22 ;  /* 0x0000001fff067819 */ /* 0x000fc40000011416 */
[----:B------:R-:W-:Y:S02]  /*2620*/  LEA R16, P2, R22, R20, 0x1 ;  /* 0x0000001416107211 */ /* 0x000fe400078408ff */
[----:B------:R-:W-:Y:S02]  /*2630*/  LOP3.LUT R78, R5, 0x90, R78, 0x78, !PT ;  /* 0x00000090054e7812 */ /* 0x000fe400078e784e */
[-C--:B------:R-:W-:Y:S02]  /*2640*/  LEA.HI.X R4, R10, R21.reuse, R4, 0x1, P3 ;  /* 0x000000150a047211 */ /* 0x080fe400018f0c04 */
[-C--:B------:R-:W-:Y:S02]  /*2650*/  LEA.HI.X R5, R15, R21.reuse, R24, 0x1, P4 ;  /* 0x000000150f057211 */ /* 0x080fe400020f0c18 */
[----:B------:R-:W-:Y:S02]  /*2660*/  LEA.HI.X R6, R22, R21, R6, 0x1, P2 ;  /* 0x0000001516067211 */ /* 0x000fe400010f0c06 */
[----:B------:R-:W-:-:S02]  /*2670*/  SHF.R.S32.HI R24, RZ, 0x1f, R11 ;  /* 0x0000001fff187819 */ /* 0x000fc4000001140b */
[-C--:B------:R-:W-:Y:S02]  /*2680*/  LEA R15, P3, R11, R20.reuse, 0x1 ;  /* 0x000000140b0f7211 */ /* 0x080fe400078608ff */
[----:B------:R-:W-:Y:S02]  /*2690*/  SHF.R.S32.HI R22, RZ, 0x1f, R13 ;  /* 0x0000001fff167819 */ /* 0x000fe4000001140d */
[----:B------:R-:W-:Y:S01]  /*26a0*/  LEA R10, P2, R13, R20, 0x1 ;  /* 0x000000140d0a7211 */ /* 0x000fe200078408ff */
[----:B------:R-:W-:-:S04]  /*26b0*/  @!UP1 UIADD3 UR4, UPT, UPT, -UR6, 0x100000, URZ ;  /* 0x0010000006049890 */ /* 0x000fc8000fffe1ff */
[----:B------:R-:W-:Y:S02]  /*26c0*/  @!UP1 USHF.L.U32 UR5, UR4, 0xb, URZ ;  /* 0x0000000b04059899 */ /* 0x000fe400080006ff */
[----:B------:R-:W-:Y:S01]  /*26d0*/  @!UP1 USHF.L.U32 UR4, UR4, 0x1, URZ ;  /* 0x0000000104049899 */ /* 0x000fe200080006ff */
[-C--:B------:R-:W-:Y:S02]  /*26e0*/  LEA.HI.X R9, R11, R21.reuse, R24, 0x1, P3 ;  /* 0x000000150b097211 */ /* 0x080fe400018f0c18 */
[----:B------:R-:W-:Y:S01]  /*26f0*/  LEA.HI.X R7, R13, R21, R22, 0x1, P2 ;  /* 0x000000150d077211 */ /* 0x000fe200010f0c16 */
[----:B------:R-:W-:Y:S01]  /*2700*/  IMAD R22, R83, R72, RZ ;  /* 0x0000004853167224 */ /* 0x000fe200078e02ff */
[----:B------:R-:W-:Y:S02]  /*2710*/  SHF.R.S32.HI R104, RZ, 0x1f, R23 ;  /* 0x0000001fff687819 */ /* 0x000fe40000011417 */
[----:B------:R-:W-:Y:S01]  /*2720*/  LEA R11, P3, R23, R20, 0x1 ;  /* 0x00000014170b7211 */ /* 0x000fe200078608ff */
[----:B------:R-:W-:Y:S01]  /*2730*/  IMAD R36, R85, R72, RZ ;  /* 0x0000004855247224 */ /* 0x000fe200078e02ff */
[----:B------:R-:W-:-:S02]  /*2740*/  SHF.R.S32.HI R102, RZ, 0x1f, R25 ;  /* 0x0000001fff667819 */ /* 0x000fc40000011419 */
[----:B------:R-:W-:Y:S02]  /*2750*/  LEA R13, P2, R25, R20, 0x1 ;  /* 0x00000014190d7211 */ /* 0x000fe400078408ff */
[-C--:B------:R-:W-:Y:S01]  /*2760*/  LEA.HI.X R104, R23, R21.reuse, R104, 0x1, P3 ;  /* 0x0000001517687211 */ /* 0x080fe200018f0c68 */
[----:B------:R-:W-:Y:S01]  /*2770*/  IMAD.SHL.U32 R23, R22, 0x2, RZ ;  /* 0x0000000216177824 */ /* 0x000fe200078e00ff */
[----:B------:R-:W-:Y:S01]  /*2780*/  VOTEU.ALL UP1, P1 ;  /* 0x0000000000ff7886 */ /* 0x000fe20000820000 */
[----:B------:R-:W-:Y:S01]  /*2790*/  LEA.HI.X R102, R25, R21, R102, 0x1, P2 ;  /* 0x0000001519667211 */ /* 0x000fe200010f0c66 */
[----:B------:R-:W-:Y:S02]  /*27a0*/  IMAD.SHL.U32 R25, R36, 0x2, RZ ;  /* 0x0000000224197824 */ /* 0x000fe400078e00ff */
[--C-:B------:R-:W-:Y:S01]  /*27b0*/  IADD3 R26, P4, P5, R23, UR8, R20.reuse ;  /* 0x00000008171a7c10 */ /* 0x100fe2000fd9e014 */
[----:B------:R0:W1:Y:S01]  /*27c0*/  @!UP1 SYNCS.EXCH.64 URZ, [UR13+0x4008], UR4 ;  /* 0x004008040dff95b2 */ /* 0x0000620008000100 */
[----:B------:R-:W-:Y:S01]  /*27d0*/  IMAD R23, R93, R72, RZ ;  /* 0x000000485d177224 */ /* 0x000fe200078e02ff */
[----:B---3--:R3:W-:Y:S01]  /*27e0*/  STS.U16 [R78+UR13+0x800], R29 ;  /* 0x0008001d4e007988 */ /* 0x0087e2000800040d */
[----:B------:R-:W-:Y:S01]  /*27f0*/  IMAD.HI R22, R22, 0x2, RZ ;  /* 0x0000000216167827 */ /* 0x000fe200078e02ff */
[----:B------:R-:W-:-:S03]  /*2800*/  IADD3 R24, P2, P3, R25, UR8, R20 ;  /* 0x0000000819187c10 */ /* 0x000fc6000fb5e014 */
[----:B------:R-:W-:Y:S02]  /*2810*/  IMAD.SHL.U32 R25, R23, 0x2, RZ ;  /* 0x0000000217197824 */ /* 0x000fe400078e00ff */
[----:B------:R-:W-:-:S04]  /*2820*/  IMAD.HI R36, R36, 0x2, RZ ;  /* 0x0000000224247827 */ /* 0x000fc800078e02ff */
[----:B---3--:R-:W-:Y:S01]  /*2830*/  IMAD R29, R99, R72, RZ ;  /* 0x00000048631d7224 */ /* 0x008fe200078e02ff */
[----:B--2---:R2:W-:Y:S03]  /*2840*/  STS.U16 [R78+UR13+0x400], R27 ;  /* 0x0004001b4e007988 */ /* 0x0045e6000800040d */
[----:B------:R-:W-:Y:S01]  /*2850*/  IMAD.SHL.U32 R74, R29, 0x2, RZ ;  /* 0x000000021d4a7824 */ /* 0x000fe200078e00ff */
[--C-:B--2---:R-:W-:Y:S02]  /*2860*/  IADD3.X R27, PT, PT, R22, UR9, R21.reuse, P4, P5 ;  /* 0x00000009161b7c10 */ /* 0x104fe4000a7ea415 */
[--C-:B------:R-:W-:Y:S02]  /*2870*/  IADD3 R22, P5, P4, R25, UR8, R20.reuse ;  /* 0x0000000819167c10 */ /* 0x100fe4000fcbe014 */
[----:B------:R-:W-:Y:S01]  /*2880*/  IADD3.X R25, PT, PT, R36, UR9, R21, P2, P3 ;  /* 0x0000000924197c10 */ /* 0x000fe200097e6415 */
[----:B------:R-:W-:Y:S01]  /*2890*/  IMAD.HI R36, R23, 0x2, RZ ;  /* 0x0000000217247827 */ /* 0x000fe200078e02ff */
[----:B------:R-:W-:-:S03]  /*28a0*/  IADD3 R20, P2, P3, R74, UR8, R20 ;  /* 0x000000084a147c10 */ /* 0x000fc6000fb5e014 */
[----:B------:R-:W-:Y:S01]  /*28b0*/  IMAD.HI R74, R29, 0x2, RZ ;  /* 0x000000021d4a7827 */ /* 0x000fe200078e02ff */
[--C-:B------:R-:W-:Y:S02]  /*28c0*/  IADD3.X R23, PT, PT, R36, UR9, R21.reuse, P5, P4 ;  /* 0x0000000924177c10 */ /* 0x100fe4000afe8415 */
[----:B------:R-:W-:Y:S02]  /*28d0*/  LOP3.LUT R36, R78, 0x40, RZ, 0x3c, !PT ;  /* 0x000000404e247812 */ /* 0x000fe400078e3cff */
[----:B------:R-:W-:Y:S02]  /*28e0*/  IADD3.X R21, PT, PT, R74, UR9, R21, P2, P3 ;  /* 0x000000094a157c10 */ /* 0x000fe400097e6415 */
[C---:B------:R-:W-:Y:S02]  /*28f0*/  LOP3.LUT R74, R78.reuse, 0x20, RZ, 0x3c, !PT ;  /* 0x000000204e4a7812 */ /* 0x040fe400078e3cff */
[----:B------:R-:W-:Y:S01]  /*2900*/  LOP3.LUT R29, R78, 0x60, RZ, 0x3c, !PT ;  /* 0x000000604e1d7812 */ /* 0x000fe200078e3cff */
[----:B-----5:R2:W-:Y:S01]  /*2910*/  STS.U16 [R78+UR13+0xc00], R17 ;  /* 0x000c00114e007988 */ /* 0x0205e2000800040d */
[----:B------:R-:W-:-:S02]  /*2920*/  IADD3 R16, P6, PT, R16, UR8, RZ ;  /* 0x0000000810107c10 */ /* 0x000fc4000ffde0ff */
[----:B------:R-:W-:Y:S02]  /*2930*/  IADD3 R12, P2, PT, R12, UR8, RZ ;  /* 0x000000080c0c7c10 */ /* 0x000fe4000ff5e0ff */
[----:B------:R-:W-:Y:S02]  /*2940*/  IADD3 R18, P3, PT, R18, UR8, RZ ;  /* 0x0000000812127c10 */ /* 0x000fe4000ff7e0ff */
[----:B--2---:R-:W-:Y:S02]  /*2950*/  IADD3.X R17, PT, PT, R6, UR9, RZ, P6, !PT ;  /* 0x0000000906117c10 */ /* 0x004fe4000b7fe4ff */
[----:B------:R-:W-:Y:S02]  /*2960*/  IADD3 R6, P6, PT, R13, UR8, RZ ;  /* 0x000000080d067c10 */ /* 0x000fe4000ffde0ff */
[----:B------:R-:W-:Y:S02]  /*2970*/  IADD3.X R13, PT, PT, R5, UR9, RZ, P2, !PT ;  /* 0x00000009050d7c10 */ /* 0x000fe400097fe4ff */
[----:B------:R-:W-:-:S02]  /*2980*/  ISETP.LT.OR P2, PT, R75, 0x20, P0 ;  /* 0x000000204b00780c */ /* 0x000fc40000741670 */
[----:B------:R-:W-:Y:S02]  /*2990*/  IADD3 R14, P5, PT, R14, UR8, RZ ;  /* 0x000000080e0e7c10 */ /* 0x000fe4000ffbe0ff */
[----:B------:R-:W-:Y:S01]  /*29a0*/  IADD3 R10, P4, PT, R10, UR8, RZ ;  /* 0x000000080a0a7c10 */ /* 0x000fe2000ff9e0ff */
[----:B------:R-:W-:Y:S01]  /*29b0*/  UMOV UR6, URZ ;  /* 0x000000ff00067c82 */ /* 0x000fe20008000000 */
[----:B------:R-:W-:Y:S01]  /*29c0*/  IMAD.SHL.U32 R73, R73, 0x20, RZ ;  /* 0x0000002049497824 */ /* 0x000fe200078e00ff */
[----:B----4-:R-:W-:Y:S04]  /*29d0*/  STS.U16 [R78+UR13], R19 ;  /* 0x000000134e007988 */ /* 0x010fe8000800040d */
[----:B------:R-:W-:Y:S04]  /*29e0*/  STS.U16 [R74+UR13+0x500], R110 ;  /* 0x0005006e4a007988 */ /* 0x000fe8000800040d */
[----:B------:R-:W-:Y:S04]  /*29f0*/  STS.U16 [R74+UR13+0xd00], R106 ;  /* 0x000d006a4a007988 */ /* 0x000fe8000800040d */
[----:B------:R-:W-:Y:S04]  /*2a00*/  STS.U16 [R74+UR13+0x900], R108 ;  /* 0x0009006c4a007988 */ /* 0x000fe8000800040d */
[----:B------:R-:W-:Y:S04]  /*2a10*/  STS.U16 [R74+UR13+0x100], R118 ;  /* 0x000100764a007988 */ /* 0x000fe8000800040d */
[----:B------:R-:W-:Y:S04]  /*2a20*/  STS.U16 [R36+UR13+0x600], R112 ;  /* 0x0006007024007988 */ /* 0x000fe8000800040d */
[----:B------:R-:W-:Y:S04]  /*2a30*/  STS.U16 [R36+UR13+0xa00], R116 ;  /* 0x000a007424007988 */ /* 0x000fe8000800040d */
[----:B------:R-:W-:Y:S04]  /*2a40*/  STS.U16 [R36+UR13+0xe00], R114 ;  /* 0x000e007224007988 */ /* 0x000fe8000800040d */
[----:B------:R-:W-:Y:S04]  /*2a50*/  STS.U16 [R36+UR13+0x200], R100 ;  /* 0x0002006424007988 */ /* 0x000fe8000800040d */
[----:B------:R2:W-:Y:S04]  /*2a60*/  STS.U16 [R29+UR13+0x700], R98 ;  /* 0x000700621d007988 */ /* 0x0005e8000800040d */
        /* <DEDUP_REMOVED lines=10> */
[----:B------:R4:W-:Y:S04]  /*2b10*/  STS.U16 [R78+UR13+0x1e00], R119 ;  /* 0x001e00774e007988 */ /* 0x0009e8000800040d */
[----:B------:R0:W-:Y:S04]  /*2b20*/  STS.U16 [R74+UR13+0x1100], R123 ;  /* 0x0011007b4a007988 */ /* 0x0001e8000800040d */
[----:B------:R0:W-:Y:S04]  /*2b30*/  STS.U16 [R74+UR13+0x1300], R121 ;  /* 0x001300794a007988 */ /* 0x0001e8000800040d */
[----:B------:R0:W-:Y:S04]  /*2b40*/  STS.U16 [R74+UR13+0x1500], R113 ;  /* 0x001500714a007988 */ /* 0x0001e8000800040d */
[----:B------:R0:W-:Y:S04]  /*2b50*/  STS.U16 [R74+UR13+0x1700], R117 ;  /* 0x001700754a007988 */ /* 0x0001e8000800040d */
[----:B------:R0:W-:Y:S04]  /*2b60*/  STS.U16 [R74+UR13+0x1900], R115 ;  /* 0x001900734a007988 */ /* 0x0001e8000800040d */
[----:B------:R0:W-:Y:S04]  /*2b70*/  STS.U16 [R74+UR13+0x1b00], R107 ;  /* 0x001b006b4a007988 */ /* 0x0001e8000800040d */
[----:B------:R0:W-:Y:S04]  /*2b80*/  STS.U16 [R74+UR13+0x1d00], R111 ;  /* 0x001d006f4a007988 */ /* 0x0001e8000800040d */
[----:B------:R0:W-:Y:S01]  /*2b90*/  STS.U16 [R74+UR13+0x1f00], R109 ;  /* 0x001f006d4a007988 */ /* 0x0001e2000800040d */
[----:B-1----:R1:W-:Y:S06]  /*2ba0*/  MEMBAR.ALL.CTA ;  /* 0x0000000000007992 */ /* 0x0023ec0000008000 */
[----:B-1----:R-:W1:Y:S01]  /*2bb0*/  FENCE.VIEW.ASYNC.S ;  /* 0x00000000000073c6 */ /* 0x002e620000000000 */
[----:B--2---:R-:W-:-:S04]  /*2bc0*/  SHF.R.S32.HI R98, RZ, 0x1f, R75 ;  /* 0x0000001fff627819 */ /* 0x004fc8000001144b */
[----:B------:R-:W-:-:S04]  /*2bd0*/  LEA.HI R98, R98, R75, RZ, 0x5 ;  /* 0x0000004b62627211 */ /* 0x000fc800078f28ff */
[----:B------:R-:W-:Y:S02]  /*2be0*/  SHF.R.S32.HI R98, RZ, 0x5, R98 ;  /* 0x00000005ff627819 */ /* 0x000fe40000011462 */
[----:B------:R-:W-:Y:S02]  /*2bf0*/  IADD3.X R19, PT, PT, R8, UR9, RZ, P3, !PT ;  /* 0x0000000908137c10 */ /* 0x000fe40009ffe4ff */
[----:B---3--:R-:W-:Y:S01]  /*2c00*/  VIMNMX R80, PT, PT, R98, 0x1, !PT ;  /* 0x0000000162507848 */ /* 0x008fe20007fe0100 */
[----:B-1----:R-:W-:Y:S01]  /*2c10*/  BAR.SYNC.DEFER_BLOCKING 0x0 ;  /* 0x0000000000007b1d */ /* 0x002fe20000010000 */
[----:B------:R-:W-:Y:S02]  /*2c20*/  IADD3 R8, P3, PT, R15, UR8, RZ ;  /* 0x000000080f087c10 */ /* 0x000fe4000ff7e0ff */
[----:B------:R-:W-:Y:S01]  /*2c30*/  IADD3.X R15, PT, PT, R4, UR9, RZ, P5, !PT ;  /* 0x00000009040f7c10 */ /* 0x000fe2000affe4ff */
[----:B----4-:R-:W-:Y:S01]  /*2c40*/  IMAD.SHL.U32 R119, R72, 0x20, RZ ;  /* 0x0000002048777824 */ /* 0x010fe200078e00ff */
[----:B------:R-:W-:Y:S01]  /*2c50*/  IADD3 R4, P5, PT, R11, UR8, RZ ;  /* 0x000000080b047c10 */ /* 0x000fe2000ffbe0ff */
[----:B------:R-:W-:Y:S01]  /*2c60*/  VIADD R72, R80, 0xffffffff ;  /* 0xffffffff50487836 */ /* 0x000fe20000000000 */
[----:B------:R-:W-:-:S02]  /*2c70*/  IADD3.X R11, PT, PT, R7, UR9, RZ, P4, !PT ;  /* 0x00000009070b7c10 */ /* 0x000fc4000a7fe4ff */
[----:B------:R-:W-:Y:S02]  /*2c80*/  IADD3.X R9, PT, PT, R9, UR9, RZ, P3, !PT ;  /* 0x0000000909097c10 */ /* 0x000fe40009ffe4ff */
[----:B------:R-:W-:Y:S02]  /*2c90*/  IADD3.X R7, PT, PT, R102, UR9, RZ, P6, !PT ;  /* 0x0000000966077c10 */ /* 0x000fe4000b7fe4ff */
[----:B------:R-:W-:Y:S02]  /*2ca0*/  IADD3.X R5, PT, PT, R104, UR9, RZ, P5, !PT ;  /* 0x0000000968057c10 */ /* 0x000fe4000affe4ff */
[----:B------:R-:W-:Y:S01]  /*2cb0*/  ISETP.NE.U32.AND P3, PT, R72, RZ, PT ;  /* 0x000000ff4800720c */ /* 0x000fe20003f65070 */
[----:B0-----:R-:W-:-:S12]  /*2cc0*/  @P2 BRA `(.L_x_6) ;  /* 0x0000000000682947 */ /* 0x001fd80003800000 */
[----:B------:R-:W-:Y:S02]  /*2cd0*/  UIADD3 UR4, UPT, UPT, UR13, 0x1000, URZ ;  /* 0x000010000d047890 */ /* 0x000fe4000fffe0ff */
[----:B------:R-:W-:Y:S02]  /*2ce0*/  USHF.R.U32.HI UR8, URZ, 0x4, UR13 ;  /* 0x00000004ff087899 */ /* 0x000fe4000801160d */
[----:B------:R-:W-:Y:S02]  /*2cf0*/  USHF.R.U32.HI UR4, URZ, 0x4, UR4 ;  /* 0x00000004ff047899 */ /* 0x000fe40008011604 */
[----:B------:R-:W-:Y:S02]  /*2d00*/  USGXT.U32 UR8, UR8, 0xe ;  /* 0x0000000e0808789a */ /* 0x000fe40008000000 */
[----:B------:R-:W-:Y:S01]  /*2d10*/  USGXT.U32 UR10, UR4, 0xe ;  /* 0x0000000e040a789a */ /* 0x000fe20008000000 */
[----:B------:R-:W-:Y:S01]  /*2d20*/  UMOV UR16, 0x80 ;  /* 0x0000008000107882 */ /* 0x000fe20000000000 */
[----:B------:R-:W-:Y:S01]  /*2d30*/  UMOV UR17, 0x40004040 ;  /* 0x4000404000117882 */ /* 0x000fe20000000000 */
[----:B------:R-:W-:Y:S01]  /*2d40*/  UMOV UR18, 0xfffffffe ;  /* 0xfffffffe00127882 */ /* 0x000fe20000000000 */
[----:B------:R-:W-:Y:S01]  /*2d50*/  UMOV UR19, 0x7fffbfdf ;  /* 0x7fffbfdf00137882 */ /* 0x000fe20000000000 */
[----:B------:R-:W-:Y:S01]  /*2d60*/  UMOV UR9, URZ ;  /* 0x000000ff00097c82 */ /* 0x000fe20008000000 */
[----:B------:R-:W-:Y:S01]  /*2d70*/  UMOV UR11, URZ ;  /* 0x000000ff000b7c82 */ /* 0x000fe20008000000 */
[----:B------:R-:W-:-:S02]  /*2d80*/  UIADD3.64 UR16, UPT, UPT, UR8, UR16, URZ ;  /* 0x0000001008107297 */ /* 0x000fc4000fffe0ff */
[----:B------:R-:W-:Y:S01]  /*2d90*/  UIADD3.64 UR18, UPT, UPT, UR10, -UR18, URZ ;  /* 0x800000120a127297 */ /* 0x000fe2000fffe0ff */
[----:B------:R-:W-:Y:S01]  /*2da0*/  UMOV UR20, 0x0 ;  /* 0x0000000000147882 */ /* 0x000fe20000000000 */
[----:B------:R-:W-:Y:S01]  /*2db0*/  UMOV UR21, 0x4108010 ;  /* 0x0410801000157882 */ /* 0x000fe20000000000 */
[----:B------:R-:W-:Y:S01]  /*2dc0*/  UMOV UR4, UR15 ;  /* 0x0000000f00047c82 */ /* 0x000fe20008000000 */
[----:B------:R-:W-:Y:S01]  /*2dd0*/  UMOV UR5, URZ ;  /* 0x000000ff00057c82 */ /* 0x000fe20008000000 */
[----:B------:R-:W-:Y:S01]  /*2de0*/  UMOV UR9, 0x40004040 ;  /* 0x4000404000097882 */ /* 0x000fe20000000000 */
[----:B------:R-:W-:Y:S01]  /*2df0*/  UMOV UR11, 0x80004020 ;  /* 0x80004020000b7882 */ /* 0x000fe20000000000 */
[----:B------:R-:W-:Y:S01]  /*2e00*/  UMOV UR22, 0x0 ;  /* 0x0000000000167882 */ /* 0x000fe20000000000 */
[----:B------:R-:W-:Y:S01]  /*2e10*/  UMOV UR23, 0x4108010 ;  /* 0x0410801000177882 */ /* 0x000fe20000000000 */
[----:B------:R-:W-:Y:S01]  /*2e20*/  UMOV UR4, UR4 ;  /* 0x0000000400047c82 */ /* 0x000fe20008000000 */
[----:B------:R0:W-:Y:S01]  /*2e30*/  UTCHMMA gdesc[UR8], gdesc[UR10], tmem[UR12], tmem[UR20], idesc[UR21], !UPT ;  /* 0x00ff140a080075ea */ /* 0x0001e2000f80000c */
[----:B------:R0:W-:Y:S01]  /*2e40*/  UTCHMMA gdesc[UR16], gdesc[UR18], tmem[UR12], tmem[UR22], idesc[UR23], UPT ;  /* 0x00ff1612100075ea */ /* 0x0001e2000b80000c */
[----:B------:R0:W-:Y:S01]  /*2e50*/  UTCBAR [UR4], URZ ;  /* 0x000000ff040073e9 */ /* 0x0001e200080000ff */
[----:B------:R-:W-:Y:S01]  /*2e60*/  NOP ;  /* 0x0000000000007918 */ /* 0x000fe20000000000 */
.L_x_6:
[----:B------:R-:W-:Y:S05]  /*2e70*/  @!P3 BRA `(.L_x_7) ;  /* 0x0000000c001cb947 */ /* 0x000fea0003800000 */
[----:B0-----:R-:W-:Y:S01]  /*2e80*/  UIADD3 UR4, UPT, UPT, UR13, 0x2000, URZ ;  /* 0x000020000d047890 */ /* 0x001fe2000fffe0ff */
[----:B------:R-:W-:Y:S01]  /*2e90*/  VIADD R28, R28, 0xffffffe0 ;  /* 0xffffffe01c1c7836 */ /* 0x000fe20000000000 */
        /* <DEDUP_REMOVED lines=14> */
[----:B------:R-:W-:-:S10]  /*2f80*/  UMOV UR4, URZ ;  /* 0x000000ff00047c82 */ /* 0x000fd40008000000 */
.L_x_10:
[----:B------:R-:W-:Y:S01]  /*2f90*/  USHF.L.U32 UR6, UR6, 0x1f, URZ ;  /* 0x0000001f06067899 */ /* 0x000fe200080006ff */
[----:B------:R-:W-:Y:S01]  /*2fa0*/  IMAD.WIDE R26, R119, 0x2, R26 ;  /* 0x00000002771a7825 */ /* 0x000fe200078e021a */
[-C--:B------:R-:W-:Y:S02]  /*2fb0*/  ISETP.GE.AND P5, PT, R37, R28.reuse, PT ;  /* 0x0000001c2500720c */ /* 0x080fe40003fa6270 */
[-C--:B------:R-:W-:Y:S01]  /*2fc0*/  ISETP.GE.AND P4, PT, R77, R28.reuse, PT ;  /* 0x0000001c4d00720c */ /* 0x080fe20003f86270 */
[----:B------:R-:W-:Y:S01]  /*2fd0*/  IMAD.WIDE R10, R119, 0x2, R10 ;  /* 0x00000002770a7825 */ /* 0x000fe200078e020a */
[-C--:B------:R-:W-:Y:S02]  /*2fe0*/  ISETP.GE.AND P3, PT, R81, R28.reuse, PT ;  /* 0x0000001c5100720c */ /* 0x080fe40003f66270 */
[----:B------:R-:W-:Y:S01]  /*2ff0*/  ISETP.GE.AND P2, PT, R83, R28, PT ;  /* 0x0000001c5300720c */ /* 0x000fe20003f46270 */
[----:B0-----:R-:W-:Y:S01]  /*3000*/  IMAD.U32 R80, RZ, RZ, UR6 ;  /* 0x00000006ff507e24 */ /* 0x001fe2000f8e00ff */
[----:B------:R-:W-:Y:S01]  /*3010*/  PRMT R107, RZ, 0x7610, R107 ;  /* 0x00007610ff6b7816 */ /* 0x000fe2000000006b */
[C---:B------:R-:W-:Y:S01]  /*3020*/  IMAD.WIDE R18, R119.reuse, 0x2, R18 ;  /* 0x0000000277127825 */ /* 0x040fe200078e0212 */
[----:B------:R-:W-:Y:S01]  /*3030*/  PRMT R113, RZ, 0x7610, R113 ;  /* 0x00007610ff717816 */ /* 0x000fe20000000071 */
[----:B------:R-:W0:Y:S01]  /*3040*/  SYNCS.PHASECHK.TRANS64.TRYWAIT P6, [UR15], R80 ;  /* 0x00000050ff0075a7 */ /* 0x000e2200080c110f */
[----:B------:R-:W-:Y:S01]  /*3050*/  PRMT R121, RZ, 0x7610, R121 ;  /* 0x00007610ff797816 */ /* 0x000fe20000000079 */
[----:B------:R-:W-:Y:S01]  /*3060*/  IMAD.WIDE R30, R119, 0x2, R30 ;  /* 0x00000002771e7825 */ /* 0x000fe200078e021e */
[----:B------:R-:W-:Y:S01]  /*3070*/  PRMT R86, RZ, 0x7610, R86 ;  /* 0x00007610ff567816 */ /* 0x000fe20000000056 */
[----:B0-----:R-:W-:Y:S06]  /*3080*/  @!P6 BRA `(.L_x_8) ;  /* 0x0000001c0064e947 */ /* 0x001fec0003800000 */
.L_x_16:
[----:B------:R-:W2:Y:S04]  /*3090*/  @!P5 LDG.E.U16 R107, desc[UR26][R30.64] ;  /* 0x0000001a1e6bd981 */ /* 0x000ea8000c1e1500 */
[----:B------:R-:W3:Y:S04]  /*30a0*/  @!P3 LDG.E.U16 R121, desc[UR26][R10.64] ;  /* 0x0000001a0a79b981 */ /* 0x000ee8000c1e1500 */
[----:B------:R-:W4:Y:S04]  /*30b0*/  @!P4 LDG.E.U16 R113, desc[UR26][R18.64] ;  /* 0x0000001a1271c981 */ /* 0x000f28000c1e1500 */
[----:B------:R-:W5:Y:S01]  /*30c0*/  @!P2 LDG.E.U16 R86, desc[UR26][R26.64] ;  /* 0x0000001a1a56a981 */ /* 0x000f62000c1e1500 */
[----:B------:R-:W-:-:S02]  /*30d0*/  ISETP.GE.AND P2, PT, R101, R28, PT ;  /* 0x0000001c6500720c */ /* 0x000fc40003f46270 */
[-C--:B------:R-:W-:Y:S02]  /*30e0*/  ISETP.GE.AND P3, PT, R103, R28.reuse, PT ;  /* 0x0000001c6700720c */ /* 0x080fe40003f66270 */
[-C--:B------:R-:W-:Y:S02]  /*30f0*/  ISETP.GE.AND P4, PT, R105, R28.reuse, PT ;  /* 0x0000001c6900720c */ /* 0x080fe40003f86270 */
[----:B------:R-:W-:Y:S01]  /*3100*/  ISETP.GE.AND P5, PT, R79, R28, PT ;  /* 0x0000001c4f00720c */ /* 0x000fe20003fa6270 */
[C---:B------:R-:W-:Y:S01]  /*3110*/  IMAD.WIDE R16, R119.reuse, 0x2, R16 ;  /* 0x0000000277107825 */ /* 0x040fe200078e0210 */
[----:B------:R-:W-:Y:S02]  /*3120*/  PRMT R109, RZ, 0x7610, R109 ;  /* 0x00007610ff6d7816 */ /* 0x000fe4000000006d */
[----:B------:R-:W-:Y:S01]  /*3130*/  PRMT R111, RZ, 0x7610, R111 ;  /* 0x00007610ff6f7816 */ /* 0x000fe2000000006f */
[----:B------:R-:W-:Y:S01]  /*3140*/  IMAD.WIDE R32, R119, 0x2, R32 ;  /* 0x0000000277207825 */ /* 0x000fe200078e0220 */
[----:B------:R-:W-:-:S02]  /*3150*/  PRMT R80, RZ, 0x7610, R80 ;  /* 0x00007610ff507816 */ /* 0x000fc40000000050 */
[----:B------:R-:W-:Y:S01]  /*3160*/  PRMT R115, RZ, 0x7610, R115 ;  /* 0x00007610ff737816 */ /* 0x000fe20000000073 */
[C---:B------:R-:W-:Y:S01]  /*3170*/  IMAD.WIDE R38, R119.reuse, 0x2, R38 ;  /* 0x0000000277267825 */ /* 0x040fe200078e0226 */
[----:B------:R-:W5:Y:S03]  /*3180*/  @!P2 LDG.E.U16 R109, desc[UR26][R32.64] ;  /* 0x0000001a206da981 */ /* 0x000f66000c1e1500 */
[----:B------:R-:W-:Y:S01]  /*3190*/  IMAD.WIDE R34, R119, 0x2, R34 ;  /* 0x0000000277227825 */ /* 0x000fe200078e0222 */
[----:B------:R-:W5:Y:S01]  /*31a0*/  @!P4 LDG.E.U16 R80, desc[UR26][R38.64] ;  /* 0x0000001a2650c981 */ /* 0x000f62000c1e1500 */
[-C--:B------:R-:W-:Y:S02]  /*31b0*/  ISETP.GE.AND P2, PT, R89, R28.reuse, PT ;  /* 0x0000001c5900720c */ /* 0x080fe40003f46270 */
[-C--:B------:R-:W-:Y:S01]  /*31c0*/  ISETP.GE.AND P4, PT, R87, R28.reuse, PT ;  /* 0x0000001c5700720c */ /* 0x080fe20003f86270 */
[----:B------:R-:W5:Y:S01]  /*31d0*/  @!P3 LDG.E.U16 R111, desc[UR26][R34.64] ;  /* 0x0000001a226fb981 */ /* 0x000f62000c1e1500 */
[----:B------:R-:W-:-:S03]  /*31e0*/  ISETP.GE.AND P3, PT, R95, R28, PT ;  /* 0x0000001c5f00720c */ /* 0x000fc60003f66270 */
[----:B------:R-:W5:Y:S01]  /*31f0*/  @!P5 LDG.E.U16 R115, desc[UR26][R16.64] ;  /* 0x0000001a1073d981 */ /* 0x000f62000c1e1500 */
[-C--:B------:R-:W-:Y:S01]  /*3200*/  ISETP.GE.AND P5, PT, R91, R28.reuse, PT ;  /* 0x0000001c5b00720c */ /* 0x080fe20003fa6270 */
[C---:B------:R-:W-:Y:S01]  /*3210*/  IMAD.WIDE R6, R119.reuse, 0x2, R6 ;  /* 0x0000000277067825 */ /* 0x040fe200078e0206 */
[----:B------:R-:W-:Y:S02]  /*3220*/  PRMT R117, RZ, 0x7610, R117 ;  /* 0x00007610ff757816 */ /* 0x000fe40000000075 */
[----:B------:R-:W-:Y:S01]  /*3230*/  PRMT R82, RZ, 0x7610, R82 ;  /* 0x00007610ff527816 */ /* 0x000fe20000000052 */
[C---:B------:R-:W-:Y:S01]  /*3240*/  IMAD.WIDE R14, R119.reuse, 0x2, R14 ;  /* 0x00000002770e7825 */ /* 0x040fe200078e020e */
[----:B------:R-:W-:Y:S02]  /*3250*/  PRMT R123, RZ, 0x7610, R123 ;  /* 0x00007610ff7b7816 */ /* 0x000fe4000000007b */
[----:B------:R-:W-:Y:S01]  /*3260*/  PRMT R125, RZ, 0x7610, R125 ;  /* 0x00007610ff7d7816 */ /* 0x000fe2000000007d */
[C---:B------:R-:W-:Y:S01]  /*3270*/  IMAD.WIDE R8, R119.reuse, 0x2, R8 ;  /* 0x0000000277087825 */ /* 0x040fe200078e0208 */
[----:B------:R-:W5:Y:S03]  /*3280*/  @!P2 LDG.E.U16 R117, desc[UR26][R14.64] ;  /* 0x0000001a0e75a981 */ /* 0x000f66000c1e1500 */
[----:B------:R-:W-:Y:S01]  /*3290*/  IMAD.WIDE R12, R119, 0x2, R12 ;  /* 0x00000002770c7825 */ /* 0x000fe200078e020c */
[----:B------:R-:W5:Y:S01]  /*32a0*/  @!P4 LDG.E.U16 R123, desc[UR26][R8.64] ;  /* 0x0000001a087bc981 */ /* 0x000f62000c1e1500 */
[----:B------:R-:W-:-:S02]  /*32b0*/  ISETP.GE.AND P2, PT, R97, R28, PT ;  /* 0x0000001c6100720c */ /* 0x000fc40003f46270 */
[-C--:B------:R-:W-:Y:S01]  /*32c0*/  ISETP.GE.AND P4, PT, R93, R28.reuse, PT ;  /* 0x0000001c5d00720c */ /* 0x080fe20003f86270 */
[----:B------:R-:W5:Y:S01]  /*32d0*/  @!P3 LDG.E.U16 R82, desc[UR26][R12.64] ;  /* 0x0000001a0c52b981 */ /* 0x000f62000c1e1500 */
[----:B------:R-:W-:-:S03]  /*32e0*/  ISETP.GE.AND P3, PT, R85, R28, PT ;  /* 0x0000001c5500720c */ /* 0x000fc60003f66270 */
[----:B------:R-:W5:Y:S01]  /*32f0*/  @!P5 LDG.E.U16 R125, desc[UR26][R6.64] ;  /* 0x0000001a067dd981 */ /* 0x000f62000c1e1500 */
[----:B------:R-:W-:Y:S01]  /*3300*/  ISETP.GE.AND P5, PT, R99, R28, PT ;  /* 0x0000001c6300720c */ /* 0x000fe20003fa6270 */
[C---:B------:R-:W-:Y:S01]  /*3310*/  IMAD.WIDE R20, R119.reuse, 0x2, R20 ;  /* 0x0000000277147825 */ /* 0x040fe200078e0214 */
[----:B------:R-:W-:Y:S02]  /*3320*/  PRMT R84, RZ, 0x7610, R84 ;  /* 0x00007610ff547816 */ /* 0x000fe40000000054 */
[----:B------:R-:W-:Y:S01]  /*3330*/  PRMT R88, RZ, 0x7610, R88 ;  /* 0x00007610ff587816 */ /* 0x000fe20000000058 */
[C---:B------:R-:W-:Y:S01]  /*3340*/  IMAD.WIDE R22, R119.reuse, 0x2, R22 ;  /* 0x0000000277167825 */ /* 0x040fe200078e0216 */
[----:B------:R-:W-:Y:S02]  /*3350*/  PRMT R90, RZ, 0x7610, R90 ;  /* 0x00007610ff5a7816 */ /* 0x000fe4000000005a */
[----:B------:R-:W-:Y:S01]  /*3360*/  PRMT R92, RZ, 0x7610, R92 ;  /* 0x00007610ff5c7816 */ /* 0x000fe2000000005c */
[----:B------:R-:W-:-:S03]  /*3370*/  IMAD.WIDE R24, R119, 0x2, R24 ;  /* 0x0000000277187825 */ /* 0x000fc600078e0218 */
[----:B------:R-:W5:Y:S01]  /*3380*/  @!P4 LDG.E.U16 R90, desc[UR26][R22.64] ;  /* 0x0000001a165ac981 */ /* 0x000f62000c1e1500 */
[----:B------:R-:W-:-:S03]  /*3390*/  IMAD.WIDE R4, R119, 0x2, R4 ;  /* 0x0000000277047825 */ /* 0x000fc600078e0204 */
[----:B------:R-:W5:Y:S04]  /*33a0*/  @!P3 LDG.E.U16 R88, desc[UR26][R24.64] ;  /* 0x0000001a1858b981 */ /* 0x000f68000c1e1500 */
[----:B------:R-:W5:Y:S04]  /*33b0*/  @!P2 LDG.E.U16 R84, desc[UR26][R4.64] ;  /* 0x0000001a0454a981 */ /* 0x000f68000c1e1500 */
[----:B------:R-:W5:Y:S01]  /*33c0*/  @!P5 LDG.E.U16 R92, desc[UR26][R20.64] ;  /* 0x0000001a145cd981 */ /* 0x000f62000c1e1500 */
[----:B------:R-:W-:Y:S01]  /*33d0*/  BAR.SYNC.DEFER_BLOCKING 0x0 ;  /* 0x0000000000007b1d */ /* 0x000fe20000010000 */
[----:B------:R-:W-:Y:S01]  /*33e0*/  ISETP.GE.AND P2, PT, R76, R28, PT ;  /* 0x0000001c4c00720c */ /* 0x000fe20003f46270 */
[----:B------:R-:W-:Y:S01]  /*33f0*/  IMAD.WIDE R68, R73, 0x2, R68 ;  /* 0x0000000249447825 */ /* 0x000fe200078e0244 */
[----:B------:R-:W-:-:S02]  /*3400*/  PRMT R94, RZ, 0x7610, R94 ;  /* 0x00007610ff5e7816 */ /* 0x000fc4000000005e */
[----:B------:R-:W-:Y:S01]  /*3410*/  PRMT R98, RZ, 0x7610, R98 ;  /* 0x00007610ff627816 */ /* 0x000fe20000000062 */
[C---:B------:R-:W-:Y:S01]  /*3420*/  IMAD.WIDE R64, R73.reuse, 0x2, R64 ;  /* 0x0000000249407825 */ /* 0x040fe200078e0240 */
[----:B------:R-:W-:Y:S02]  /*3430*/  PRMT R102, RZ, 0x7610, R102 ;  /* 0x00007610ff667816 */ /* 0x000fe40000000066 */
[----:B------:R-:W-:Y:S01]  /*3440*/  PRMT R106, RZ, 0x7610, R106 ;  /* 0x00007610ff6a7816 */ /* 0x000fe2000000006a */
[C---:B------:R-:W-:Y:S01]  /*3450*/  IMAD.WIDE R60, R73.reuse, 0x2, R60 ;  /* 0x00000002493c7825 */ /* 0x040fe200078e023c */
[----:B------:R-:W-:Y:S02]  /*3460*/  PRMT R110, RZ, 0x7610, R110 ;  /* 0x00007610ff6e7816 */ /* 0x000fe4000000006e */
[----:B------:R-:W-:Y:S01]  /*3470*/  PRMT R114, RZ, 0x7610, R114 ;  /* 0x00007610ff727816 */ /* 0x000fe20000000072 */
[----:B------:R-:W-:Y:S01]  /*3480*/  IMAD.WIDE R56, R73, 0x2, R56 ;  /* 0x0000000249387825 */ /* 0x000fe200078e0238 */
[----:B------:R-:W-:-:S02]  /*3490*/  PRMT R96, RZ, 0x7610, R96 ;  /* 0x00007610ff607816 */ /* 0x000fc40000000060 */
[----:B------:R-:W-:Y:S01]  /*34a0*/  PRMT R100, RZ, 0x7610, R100 ;  /* 0x00007610ff647816 */ /* 0x000fe20000000064 */
[C---:B------:R-:W-:Y:S01]  /*34b0*/  IMAD.WIDE R52, R73.reuse, 0x2, R52 ;  /* 0x0000000249347825 */ /* 0x040fe200078e0234 */
[----:B------:R-:W-:Y:S02]  /*34c0*/  PRMT R104, RZ, 0x7610, R104 ;  /* 0x00007610ff687816 */ /* 0x000fe40000000068 */
[----:B------:R-:W-:Y:S01]  /*34d0*/  PRMT R108, RZ, 0x7610, R108 ;  /* 0x00007610ff6c7816 */ /* 0x000fe2000000006c */
[C---:B------:R-:W-:Y:S01]  /*34e0*/  IMAD.WIDE R48, R73.reuse, 0x2, R48 ;  /* 0x0000000249307825 */ /* 0x040fe200078e0230 */
[----:B------:R-:W-:Y:S01]  /*34f0*/  PRMT R112, RZ, 0x7610, R112 ;  /* 0x00007610ff707816 */ /* 0x000fe20000000070 */
[----:B------:R-:W5:Y:S01]  /*3500*/  @!P2 LDG.E.U16 R98, desc[UR26][R52.64] ;  /* 0x0000001a3462a981 */ /* 0x000f62000c1e1500 */
[----:B------:R-:W-:Y:S01]  /*3510*/  PRMT R116, RZ, 0x7610, R116 ;  /* 0x00007610ff747816 */ /* 0x000fe20000000074 */
[C---:B------:R-:W-:Y:S02]  /*3520*/  IMAD.WIDE R44, R73.reuse, 0x2, R44 ;  /* 0x00000002492c7825 */ /* 0x040fe400078e022c */
[----:B------:R-:W5:Y:S02]  /*3530*/  @!P2 LDG.E.U16 R94, desc[UR26][R48.64] ;  /* 0x0000001a305ea981 */ /* 0x000f64000c1e1500 */
[----:B------:R-:W-:-:S02]  /*3540*/  IMAD.WIDE R40, R73, 0x2, R40 ;  /* 0x0000000249287825 */ /* 0x000fc400078e0228 */
[----:B------:R-:W5:Y:S02]  /*3550*/  @!P2 LDG.E.U16 R102, desc[UR26][R56.64] ;  /* 0x0000001a3866a981 */ /* 0x000f64000c1e1500 */
[C---:B------:R-:W-:Y:S02]  /*3560*/  IMAD.WIDE R66, R73.reuse, 0x2, R66 ;  /* 0x0000000249427825 */ /* 0x040fe400078e0242 */
[----:B------:R-:W5:Y:S02]  /*3570*/  @!P2 LDG.E.U16 R106, desc[UR26][R60.64] ;  /* 0x0000001a3c6aa981 */ /* 0x000f64000c1e1500 */
        /* <DEDUP_REMOVED lines=12> */
[----:B------:R-:W-:Y:S02]  /*3640*/  IMAD.WIDE R70, R73, 0x2, R70 ;  /* 0x0000000249467825 */ /* 0x000fe400078e0246 */
[----:B------:R-:W5:Y:S04]  /*3650*/  @!P2 LDG.E.U16 R112, desc[UR26][R66.64] ;  /* 0x0000001a4270a981 */ /* 0x000f68000c1e1500 */
[----:B------:R-:W5:Y:S04]  /*3660*/  @!P2 LDG.E.U16 R116, desc[UR26][R70.64] ;  /* 0x0000001a4674a981 */ /* 0x000f68000c1e1500 */
[----:B--2---:R0:W-:Y:S04]  /*3670*/  STS.U16 [R78+UR13+0x2000], R107 ;  /* 0x0020006b4e007988 */ /* 0x0041e8000800040d */
[----:B---3--:R1:W-:Y:S04]  /*3680*/  STS.U16 [R78+UR13+0x2800], R121 ;  /* 0x002800794e007988 */ /* 0x0083e8000800040d */
[----:B----4-:R2:W-:Y:S01]  /*3690*/  STS.U16 [R78+UR13+0x2400], R113 ;  /* 0x002400714e007988 */ /* 0x0105e2000800040d */
[----:B0-----:R-:W-:-:S03]  /*36a0*/  PRMT R107, RZ, 0x7610, R107 ;  /* 0x00007610ff6b7816 */ /* 0x001fc6000000006b */
[----:B-----5:R0:W-:Y:S01]  /*36b0*/  STS.U16 [R78+UR13+0x2c00], R86 ;  /* 0x002c00564e007988 */ /* 0x0201e2000800040d */
[----:B-1----:R-:W-:-:S03]  /*36c0*/  PRMT R121, RZ, 0x7610, R121 ;  /* 0x00007610ff797816 */ /* 0x002fc60000000079 */
[----:B------:R-:W3:Y:S01]  /*36d0*/  @!P2 LDG.E.U16 R107, desc[UR26][R40.64] ;  /* 0x0000001a286ba981 */ /* 0x000ee2000c1e1500 */
[----:B--2---:R-:W-:-:S03]  /*36e0*/  PRMT R113, RZ, 0x7610, R113 ;  /* 0x00007610ff717816 */ /* 0x004fc60000000071 */
[----:B------:R-:W2:Y:S01]  /*36f0*/  @!P2 LDG.E.U16 R121, desc[UR26][R44.64] ;  /* 0x0000001a2c79a981 */ /* 0x000ea2000c1e1500 */
[----:B0-----:R-:W-:-:S03]  /*3700*/  PRMT R86, RZ, 0x7610, R86 ;  /* 0x00007610ff567816 */ /* 0x001fc60000000056 */
[----:B------:R-:W4:Y:S04]  /*3710*/  @!P2 LDG.E.U16 R113, desc[UR26][R42.64] ;  /* 0x0000001a2a71a981 */ /* 0x000f28000c1e1500 */
[----:B------:R-:W5:Y:S04]  /*3720*/  @!P2 LDG.E.U16 R86, desc[UR26][R46.64] ;  /* 0x0000001a2e56a981 */ /* 0x000f68000c1e1500 */
        /* <DEDUP_REMOVED lines=18> */
[----:B------:R-:W-:-:S04]  /*3850*/  ULEA UR15, UR5, UR13, 0x3 ;  /* 0x0000000d050f7291 */ /* 0x000fc8000f8e18ff */
[----:B------:R-:W-:Y:S01]  /*3860*/  UIADD3 UR15, UPT, UPT, UR15, 0x4000, URZ ;  /* 0x000040000f0f7890 */ /* 0x000fe2000fffe0ff */
[----:B---3--:R0:W-:Y:S04]  /*3870*/  STS.U16 [R78+UR13+0x3000], R107 ;  /* 0x0030006b4e007988 */ /* 0x0081e8000800040d */
[----:B--2---:R0:W-:Y:S04]  /*3880*/  STS.U16 [R78+UR13+0x3200], R121 ;  /* 0x003200794e007988 */ /* 0x0041e8000800040d */
[----:B----4-:R0:W-:Y:S04]  /*3890*/  STS.U16 [R74+UR13+0x3100], R113 ;  /* 0x003100714a007988 */ /* 0x0101e8000800040d */
[----:B-----5:R0:W-:Y:S04]  /*38a0*/  STS.U16 [R74+UR13+0x3300], R86 ;  /* 0x003300564a007988 */ /* 0x0201e8000800040d */
[----:B------:R0:W-:Y:S04]  /*38b0*/  STS.U16 [R74+UR13+0x3500], R96 ;  /* 0x003500604a007988 */ /* 0x0001e8000800040d */
[----:B------:R0:W-:Y:S04]  /*38c0*/  STS.U16 [R74+UR13+0x3700], R100 ;  /* 0x003700644a007988 */ /* 0x0001e8000800040d */
[----:B------:R0:W-:Y:S04]  /*38d0*/  STS.U16 [R74+UR13+0x3900], R104 ;  /* 0x003900684a007988 */ /* 0x0001e8000800040d */
[----:B------:R0:W-:Y:S04]  /*38e0*/  STS.U16 [R74+UR13+0x3b00], R108 ;  /* 0x003b006c4a007988 */ /* 0x0001e8000800040d */
[----:B------:R0:W-:Y:S04]  /*38f0*/  STS.U16 [R74+UR13+0x3d00], R112 ;  /* 0x003d00704a007988 */ /* 0x0001e8000800040d */
[----:B------:R0:W-:Y:S01]  /*3900*/  STS.U16 [R74+UR13+0x3f00], R116 ;  /* 0x003f00744a007988 */ /* 0x0001e2000800040d */
[----:B------:R1:W-:Y:S06]  /*3910*/  MEMBAR.ALL.CTA ;  /* 0x0000000000007992 */ /* 0x0003ec0000008000 */
[----:B-1----:R-:W1:Y:S02]  /*3920*/  FENCE.VIEW.ASYNC.S ;  /* 0x00000000000073c6 */ /* 0x002e640000000000 */
[----:B-1----:R-:W-:Y:S06]  /*3930*/  BAR.SYNC.DEFER_BLOCKING 0x0 ;  /* 0x0000000000007b1d */ /* 0x002fec0000010000 */
[----:B------:R-:W-:Y:S05]  /*3940*/  @P0 BRA `(.L_x_9) ;  /* 0x00000000003c0947 */ /* 0x000fea0003800000 */
[----:B------:R-:W-:Y:S01]  /*3950*/  UMOV UR20, UR8 ;  /* 0x0000000800147c82 */ /* 0x000fe20008000000 */
[----:B------:R-:W-:Y:S01]  /*3960*/  UMOV UR21, 0x40004040 ;  /* 0x4000404000157882 */ /* 0x000fe20000000000 */
[----:B------:R-:W-:Y:S01]  /*3970*/  UMOV UR22, UR10 ;  /* 0x0000000a00167c82 */ /* 0x000fe20008000000 */
[----:B------:R-:W-:Y:S01]  /*3980*/  UMOV UR23, 0x80004020 ;  /* 0x8000402000177882 */ /* 0x000fe20000000000 */
[----:B------:R-:W-:Y:S01]  /*3990*/  UMOV UR24, 0x0 ;  /* 0x0000000000187882 */ /* 0x000fe20000000000 */
[----:B------:R-:W-:Y:S01]  /*39a0*/  UMOV UR25, 0x4108010 ;  /* 0x0410801000197882 */ /* 0x000fe20000000000 */
[----:B------:R-:W-:Y:S01]  /*39b0*/  UMOV UR6, UR15 ;  /* 0x0000000f00067c82 */ /* 0x000fe20008000000 */
[----:B------:R-:W-:Y:S01]  /*39c0*/  UMOV UR7, URZ ;  /* 0x000000ff00077c82 */ /* 0x000fe20008000000 */
[----:B------:R-:W-:Y:S01]  /*39d0*/  UMOV UR28, 0x0 ;  /* 0x00000000001c7882 */ /* 0x000fe20000000000 */
[----:B------:R-:W-:Y:S01]  /*39e0*/  UMOV UR29, 0x4108010 ;  /* 0x04108010001d7882 */ /* 0x000fe20000000000 */
[----:B------:R1:W-:Y:S01]  /*39f0*/  UTCHMMA gdesc[UR20], gdesc[UR22], tmem[UR12], tmem[UR24], idesc[UR25], UPT ;  /* 0x00ff1816140075ea */ /* 0x0003e2000b80000c */
[----:B------:R-:W-:Y:S01]  /*3a00*/  UMOV UR6, UR6 ;  /* 0x0000000600067c82 */ /* 0x000fe20008000000 */
[----:B------:R1:W-:Y:S01]  /*3a10*/  UTCHMMA gdesc[UR16], gdesc[UR18], tmem[UR12], tmem[UR28], idesc[UR29], UPT ;  /* 0x00ff1c12100075ea */ /* 0x0003e2000b80000c */
[----:B------:R1:W-:Y:S01]  /*3a20*/  UTCBAR [UR6], URZ ;  /* 0x000000ff060073e9 */ /* 0x0003e200080000ff */
[----:B------:R-:W-:-:S02]  /*3a30*/  NOP ;  /* 0x0000000000007918 */ /* 0x000fc40000000000 */
.L_x_9:
[----:B------:R-:W-:Y:S01]  /*3a40*/  UIADD3 UR5, UPT, UPT, UR5, 0x1, URZ ;  /* 0x0000000105057890 */ /* 0x000fe2000fffe0ff */
[----:B------:R-:W-:Y:S02]  /*3a50*/  VIADD R72, R72, 0xffffffff ;  /* 0xffffffff48487836 */ /* 0x000fe40000000000 */
[----:B------:R-:W-:Y:S01]  /*3a60*/  VIADD R28, R28, 0xffffffe0 ;  /* 0xffffffe01c1c7836 */ /* 0x000fe20000000000 */
[----:B------:R-:W-:Y:S02]  /*3a70*/  UISETP.GT.AND UP1, UPT, UR5, 0x1, UPT ;  /* 0x000000010500788c */ /* 0x000fe4000bf24270 */
[----:B------:R-:W-:Y:S02]  /*3a80*/  ISETP.NE.U32.AND P2, PT, R72, RZ, PT ;  /* 0x000000ff4800720c */ /* 0x000fe40003f45070 */
[----:B-1----:R-:W-:Y:S02]  /*3a90*/  USEL UR6, URZ, 0x1, !UP1 ;  /* 0x00000001ff067887 */ /* 0x002fe4000c800000 */
[----:B------:R-:W-:-:S02]  /*3aa0*/  USEL UR5, UR5, URZ, !UP1 ;  /* 0x000000ff05057287 */ /* 0x000fc4000c800000 */
[----:B------:R-:W-:-:S03]  /*3ab0*/  ULOP3.LUT UR7, UR4, UR6, URZ, 0x3c, !UPT ;  /* 0x0000000604077292 */ /* 0x000fc6000f8e3cff */
[----:B------:R-:W-:-:S04]  /*3ac0*/  UMOV UR6, UR4 ;  /* 0x0000000400067c82 */ /* 0x000fc80008000000 */
[----:B------:R-:W-:Y:S01]  /*3ad0*/  UMOV UR4, UR7 ;  /* 0x0000000700047c82 */ /* 0x000fe20008000000 */
[----:B------:R-:W-:Y:S05]  /*3ae0*/  @P2 BRA `(.L_x_10) ;  /* 0xfffffff400282947 */ /* 0x000fea000383ffff */
.L_x_7:
[----:B------:R-:W-:-:S13]  /*3af0*/  ISETP.GE.AND P0, PT, R75, 0x20, PT ;  /* 0x000000204b00780c */ /* 0x000fda0003f06270 */
[----:B------:R-:W-:Y:S05]  /*3b00*/  @!P0 BRA `(.L_x_11) ;  /* 0x0000000000108947 */ /* 0x000fea0003800000 */
[----:B------:R-:W-:-:S06]  /*3b10*/  USHF.L.U32 UR6, UR6, 0x1f, URZ ;  /* 0x0000001f06067899 */ /* 0x000fcc00080006ff */
[----:B------:R-:W-:-:S04]  /*3b20*/  IMAD.U32 R4, RZ, RZ, UR6 ;  /* 0x00000006ff047e24 */ /* 0x000fc8000f8e00ff */
[----:B------:R-:W1:Y:S02]  /*3b30*/  SYNCS.PHASECHK.TRANS64.TRYWAIT P0, [UR15], R4 ;  /* 0x00000004ff0075a7 */ /* 0x000e64000800110f */
[----:B-1----:R-:W-:Y:S05]  /*3b40*/  @!P0 BRA `(.L_x_12) ;  /* 0x0000001000c08947 */ /* 0x002fea0003800000 */
.L_x_11:
[----:B------:R-:W-:Y:S01]  /*3b50*/  BAR.SYNC.DEFER_BLOCKING 0x0 ;  /* 0x0000000000007b1d */ /* 0x000fe20000010000 */
[C---:B------:R-:W-:Y:S01]  /*3b60*/  IMAD.SHL.U32 R38, R0.reuse, 0x80, RZ ;  /* 0x0000008000267824 */ /* 0x040fe200078e00ff */
[C---:B------:R-:W-:Y:S01]  /*3b70*/  LOP3.LUT R41, R0.reuse, 0x60, RZ, 0xc0, !PT ;  /* 0x0000006000297812 */ /* 0x040fe200078ec0ff */
[----:B0-----:R-:W-:Y:S01]  /*3b80*/  IMAD.SHL.U32 R36, R0, 0x10, RZ ;  /* 0x0000001000247824 */ /* 0x001fe200078e00ff */
[--C-:B------:R-:W-:Y:S02]  /*3b90*/  LOP3.LUT R45, R2, 0x1c, R37.reuse, 0xfe, !PT ;  /* 0x0000001c022d7812 */ /* 0x100fe400078efe25 */
[----:B------:R-:W-:Y:S01]  /*3ba0*/  LOP3.LUT R39, R38, 0x800, RZ, 0xc0, !PT ;  /* 0x0000080026277812 */ /* 0x000fe200078ec0ff */
[----:B------:R-:W0:Y:S01]  /*3bb0*/  LDCU.128 UR8, c[0x0][0x390] ;  /* 0x00007200ff0877ac */ /* 0x000e220008000c00 */
[----:B------:R-:W-:Y:S01]  /*3bc0*/  LOP3.LUT R38, R36, 0xf0, RZ, 0xc0, !PT ;  /* 0x000000f024267812 */ /* 0x000fe200078ec0ff */
[----:B------:R-:W1:Y:S01]  /*3bd0*/  LDC R0, c[0x0][0x3b8] ;  /* 0x0000ee00ff007b82 */ /* 0x000e620000000800 */
[----:B------:R-:W-:Y:S01]  /*3be0*/  LOP3.LUT R47, R2, 0x1a, R37, 0xfe, !PT ;  /* 0x0000001a022f7812 */ /* 0x000fe200078efe25 */
[----:B------:R-:W2:Y:S01]  /*3bf0*/  LDCU UR4, c[0x0][0x3b4] ;  /* 0x00007680ff0477ac */ /* 0x000ea20008000800 */
[----:B------:R-:W-:-:S02]  /*3c00*/  IADD3 R38, PT, PT, R38, UR13, R39 ;  /* 0x0000000d26267c10 */ /* 0x000fc4000fffe027 */
[C-C-:B------:R-:W-:Y:S02]  /*3c10*/  LOP3.LUT R39, R2.reuse, 0x1e, R37.reuse, 0xfe, !PT ;  /* 0x0000001e02277812 */ /* 0x140fe400078efe25 */
[C-C-:B------:R-:W-:Y:S01]  /*3c20*/  LOP3.LUT R49, R2.reuse, 0x18, R37.reuse, 0xfe, !PT ;  /* 0x0000001802317812 */ /* 0x140fe200078efe25 */
[----:B------:R-:W-:Y:S01]  /*3c30*/  IMAD R38, R41, 0x8, R38 ;  /* 0x0000000829267824 */ /* 0x000fe200078e0226 */
[C-C-:B------:R-:W-:Y:S02]  /*3c40*/  LOP3.LUT R51, R2.reuse, 0x12, R37.reuse, 0xfe, !PT ;  /* 0x0000001202337812 */ /* 0x140fe400078efe25 */
[C-C-:B------:R-:W-:Y:S02]  /*3c50*/  LOP3.LUT R53, R2.reuse, 0x10, R37.reuse, 0xfe, !PT ;  /* 0x0000001002357812 */ /* 0x140fe400078efe25 */
[----:B------:R-:W-:Y:S01]  /*3c60*/  LOP3.LUT R55, R2, 0xe, R37, 0xfe, !PT ;  /* 0x0000000e02377812 */ /* 0x000fe200078efe25 */
[----:B------:R-:W3:Y:S02]  /*3c70*/  @!P1 SYNCS.CCTL.IV [UR13+0x4000] ;  /* 0x00400000ff0099b1 */ /* 0x000ee4000800000d */
[----:B---3--:R-:W-:Y:S01]  /*3c80*/  BAR.SYNC.DEFER_BLOCKING 0x0 ;  /* 0x0000000000007b1d */ /* 0x008fe20000010000 */
[----:B0-----:R-:W-:-:S02]  /*3c90*/  ISETP.GE.AND P0, PT, R3, UR10, PT ;  /* 0x0000000a03007c0c */ /* 0x001fc4000bf06270 */
[C-C-:B------:R-:W-:Y:S01]  /*3ca0*/  LOP3.LUT R57, R2.reuse, 0xc, R37.reuse, 0xfe, !PT ;  /* 0x0000000c02397812 */ /* 0x140fe200078efe25 */
[----:B--2---:R-:W-:Y:S01]  /*3cb0*/  IMAD R3, R3, UR4, RZ ;  /* 0x0000000403037c24 */ /* 0x004fe2000f8e02ff */
[C-C-:B------:R-:W-:Y:S02]  /*3cc0*/  LOP3.LUT R59, R2.reuse, 0xa, R37.reuse, 0xfe, !PT ;  /* 0x0000000a023b7812 */ /* 0x140fe400078efe25 */
[C-C-:B------:R-:W-:Y:S01]  /*3cd0*/  LOP3.LUT R61, R2.reuse, 0x8, R37.reuse, 0xfe, !PT ;  /* 0x00000008023d7812 */ /* 0x140fe200078efe25 */
[----:B------:R-:W-:Y:S01]  /*3ce0*/  LDTM.16dp32bit_t0_t15.x32 R4, tmem[UR14] ;  /* 0x0000000e000479ee */ /* 0x000fe20008a80000 */
[----:B------:R-:W0:Y:S01]  /*3cf0*/  LDTM.16dp32bit_t16_t31.x32 R4, tmem[UR14+0x20] ;  /* 0x0000200e000479ee */ /* 0x000e220008aa0000 */
[C-C-:B------:R-:W-:Y:S02]  /*3d00*/  LOP3.LUT R63, R2.reuse, 0x6, R37.reuse, 0xfe, !PT ;  /* 0x00000006023f7812 */ /* 0x140fe400078efe25 */
[C-C-:B------:R-:W-:Y:S02]  /*3d10*/  LOP3.LUT R65, R2.reuse, 0x4, R37.reuse, 0xfe, !PT ;  /* 0x0000000402417812 */ /* 0x140fe400078efe25 */
[----:B------:R-:W-:-:S02]  /*3d20*/  LOP3.LUT R67, R2, 0x2, R37, 0xfe, !PT ;  /* 0x0000000202437812 */ /* 0x000fc400078efe25 */
[----:B------:R-:W-:Y:S02]  /*3d30*/  ISETP.LT.AND P5, PT, R65, UR11, !P0 ;  /* 0x0000000b41007c0c */ /* 0x000fe4000c7a1270 */
[----:B------:R-:W-:Y:S01]  /*3d40*/  ISETP.LT.AND P6, PT, R63, UR11, !P0 ;  /* 0x0000000b3f007c0c */ /* 0x000fe2000c7c1270 */
[----:B------:R-:W2:Y:S01]  /*3d50*/  @!P1 SYNCS.CCTL.IV [UR13+0x4008] ;  /* 0x00400800ff0099b1 */ /* 0x000ea2000800000d */
[----:B------:R-:W-:Y:S01]  /*3d60*/  NOP ;  /* 0x0000000000007918 */ /* 0x000fe20000000000 */
[----:B0-----:R-:W-:Y:S02]  /*3d70*/  F2FP.F16.F32.PACK_AB R4, R6, R4 ;  /* 0x000000040604723e */ /* 0x001fe400000000ff */
[----:B------:R-:W-:Y:S02]  /*3d80*/  F2FP.F16.F32.PACK_AB R40, R7, R5 ;  /* 0x000000050728723e */ /* 0x000fe400000000ff */
[----:B------:R-:W-:Y:S02]  /*3d90*/  F2FP.F16.F32.PACK_AB R5, R10, R8 ;  /* 0x000000080a05723e */ /* 0x000fe400000000ff */
[----:B------:R-:W-:-:S02]  /*3da0*/  F2FP.F16.F32.PACK_AB R41, R11, R9 ;  /* 0x000000090b29723e */ /* 0x000fc400000000ff */
[----:B------:R-:W-:Y:S02]  /*3db0*/  F2FP.F16.F32.PACK_AB R6, R14, R12 ;  /* 0x0000000c0e06723e */ /* 0x000fe400000000ff */
[----:B------:R-:W-:Y:S02]  /*3dc0*/  F2FP.F16.F32.PACK_AB R42, R15, R13 ;  /* 0x0000000d0f2a723e */ /* 0x000fe400000000ff */
[----:B------:R-:W-:Y:S02]  /*3dd0*/  F2FP.F16.F32.PACK_AB R7, R18, R16 ;  /* 0x000000101207723e */ /* 0x000fe400000000ff */
[----:B------:R-:W-:Y:S02]  /*3de0*/  F2FP.F16.F32.PACK_AB R43, R19, R17 ;  /* 0x00000011132b723e */ /* 0x000fe400000000ff */
[----:B------:R-:W-:Y:S01]  /*3df0*/  LOP3.LUT R17, R2, R37, RZ, 0xfc, !PT ;  /* 0x0000002502117212 */ /* 0x000fe200078efcff */
[----:B--2---:R0:W-:Y:S01]  /*3e00*/  STS.128 [R38], R4 ;  /* 0x0000000426007388 */ /* 0x0041e20000000c00 */
[----:B------:R-:W-:-:S02]  /*3e10*/  LOP3.LUT R16, R36, 0x7f0, RZ, 0xc0, !PT ;  /* 0x000007f024107812 */ /* 0x000fc400078ec0ff */
[----:B------:R-:W-:Y:S01]  /*3e20*/  F2FP.F16.F32.PACK_AB R20, R22, R20 ;  /* 0x000000141614723e */ /* 0x000fe200000000ff */
[----:B------:R2:W-:Y:S01]  /*3e30*/  STS.128 [R38+0x400], R40 ;  /* 0x0004002826007388 */ /* 0x0005e20000000c00 */
[----:B------:R-:W-:Y:S02]  /*3e40*/  F2FP.F16.F32.PACK_AB R12, R23, R21 ;  /* 0x00000015170c723e */ /* 0x000fe400000000ff */
[----:B------:R-:W-:Y:S01]  /*3e50*/  F2FP.F16.F32.PACK_AB R21, R26, R24 ;  /* 0x000000181a15723e */ /* 0x000fe200000000ff */
[----:B------:R-:W-:Y:S01]  /*3e60*/  BAR.SYNC.DEFER_BLOCKING 0x0 ;  /* 0x0000000000007b1d */ /* 0x000fe20000010000 */
[----:B------:R-:W-:Y:S01]  /*3e70*/  F2FP.F16.F32.PACK_AB R13, R27, R25 ;  /* 0x000000191b0d723e */ /* 0x000fe200000000ff */
[----:B-1----:R-:W-:Y:S01]  /*3e80*/  IMAD R27, R63, R0, RZ ;  /* 0x000000003f1b7224 */ /* 0x002fe200078e02ff */
[----:B------:R-:W-:Y:S01]  /*3e90*/  F2FP.F16.F32.PACK_AB R22, R30, R28 ;  /* 0x0000001c1e16723e */ /* 0x000fe200000000ff */
[-C--:B------:R-:W-:Y:S01]  /*3ea0*/  IMAD R28, R61, R0.reuse, RZ ;  /* 0x000000003d1c7224 */ /* 0x080fe200078e02ff */
[----:B------:R-:W-:Y:S01]  /*3eb0*/  F2FP.F16.F32.PACK_AB R14, R31, R29 ;  /* 0x0000001d1f0e723e */ /* 0x000fe200000000ff */
[----:B------:R-:W-:Y:S01]  /*3ec0*/  IMAD R25, R65, R0, RZ ;  /* 0x0000000041197224 */ /* 0x000fe200078e02ff */
[----:B------:R-:W-:Y:S01]  /*3ed0*/  F2FP.F16.F32.PACK_AB R23, R34, R32 ;  /* 0x000000202217723e */ /* 0x000fe200000000ff */
[-C--:B------:R-:W-:Y:S01]  /*3ee0*/  IMAD R26, R67, R0.reuse, RZ ;  /* 0x00000000431a7224 */ /* 0x080fe200078e02ff */
[----:B0-----:R-:W-:Y:S01]  /*3ef0*/  LOP3.LUT R4, R17, 0x3a, RZ, 0xfc, !PT ;  /* 0x0000003a11047812 */ /* 0x001fe200078efcff */
[----:B------:R-:W-:Y:S01]  /*3f00*/  IMAD R29, R55, R0, RZ ;  /* 0x00000000371d7224 */ /* 0x000fe200078e02ff */
[----:B------:R-:W-:-:S02]  /*3f10*/  F2FP.F16.F32.PACK_AB R15, R35, R33 ;  /* 0x00000021230f723e */ /* 0x000fc400000000ff */
[----:B------:R-:W-:Y:S02]  /*3f20*/  ISETP.LT.AND P2, PT, R4, UR11, !P0 ;  /* 0x0000000b04007c0c */ /* 0x000fe4000c741270 */
[C-C-:B--2---:R-:W-:Y:S02]  /*3f30*/  LOP3.LUT R41, R2.reuse, 0x16, R37.reuse, 0xfe, !PT ;  /* 0x0000001602297812 */ /* 0x144fe400078efe25 */
[----:B------:R-:W-:Y:S01]  /*3f40*/  LOP3.LUT R43, R2, 0x14, R37, 0xfe, !PT ;  /* 0x00000014022b7812 */ /* 0x000fe200078efe25 */
[----:B------:R-:W-:Y:S01]  /*3f50*/  IMAD R37, R17, R0, RZ ;  /* 0x0000000011257224 */ /* 0x000fe200078e02ff */
[----:B------:R-:W-:Y:S02]  /*3f60*/  LEA R2, P3, R3, UR8, 0x1 ;  /* 0x0000000803027c11 */ /* 0x000fe4000f8608ff */
[----:B------:R-:W-:Y:S02]  /*3f70*/  ISETP.LT.AND P1, PT, R17, UR11, !P0 ;  /* 0x0000000b11007c0c */ /* 0x000fe4000c721270 */
[----:B------:R-:W-:Y:S01]  /*3f80*/  LEA.HI.X.SX32 R3, R3, UR9, 0x1, P3 ;  /* 0x0000000903037c11 */ /* 0x000fe200098f0eff */
[----:B------:R-:W0:Y:S01]  /*3f90*/  LDS.128 R8, [R16+UR13] ;  /* 0x0000000d10087984 */ /* 0x000e220008000c00 */
[----:B------:R-:W-:-:S02]  /*3fa0*/  LEA R18, P3, R37, R2, 0x1 ;  /* 0x0000000225127211 */ /* 0x000fc400078608ff */
[-C--:B------:R-:W-:Y:S01]  /*3fb0*/  LEA R24, P4, R25, R2.reuse, 0x1 ;  /* 0x0000000219187211 */ /* 0x080fe200078808ff */
[----:B------:R-:W-:Y:S01]  /*3fc0*/  LDS.128 R4, [R16+UR13+0x800] ;  /* 0x0008000d10047984 */ /* 0x000fe20008000c00 */
[-C--:B------:R-:W-:Y:S01]  /*3fd0*/  LEA.HI.X.SX32 R19, R37, R3.reuse, 0x1, P3 ;  /* 0x0000000325137211 */ /* 0x080fe200018f0eff */
[----:B------:R-:W-:Y:S01]  /*3fe0*/  IMAD R37, R0, 0x20, R37 ;  /* 0x0000002000257824 */ /* 0x000fe200078e0225 */
[----:B------:R-:W-:Y:S01]  /*3ff0*/  LEA.HI.X.SX32 R25, R25, R3, 0x1, P4 ;  /* 0x0000000319197211 */ /* 0x000fe200020f0eff */
[----:B------:R-:W-:Y:S06]  /*4000*/  BAR.SYNC.DEFER_BLOCKING 0x0 ;  /* 0x0000000000007b1d */ /* 0x000fec0000010000 */
[----:B------:R1:W-:Y:S04]  /*4010*/  STS.128 [R38], R20 ;  /* 0x0000001426007388 */ /* 0x0003e80000000c00 */
[----:B------:R2:W-:Y:S01]  /*4020*/  STS.128 [R38+0x400], R12 ;  /* 0x0004000c26007388 */ /* 0x0005e20000000c00 */
[----:B------:R-:W-:Y:S01]  /*4030*/  BAR.SYNC.DEFER_BLOCKING 0x0 ;  /* 0x0000000000007b1d */ /* 0x000fe20000010000 */
[----:B-1----:R-:W-:-:S02]  /*4040*/  LEA R22, P3, R27, R2, 0x1 ;  /* 0x000000021b167211 */ /* 0x002fc400078608ff */
[----:B------:R-:W-:Y:S02]  /*4050*/  LEA R20, P4, R26, R2, 0x1 ;  /* 0x000000021a147211 */ /* 0x000fe400078808ff */
[-C--:B------:R-:W-:Y:S02]  /*4060*/  LEA.HI.X.SX32 R23, R27, R3.reuse, 0x1, P3 ;  /* 0x000000031b177211 */ /* 0x080fe400018f0eff */
[----:B--2---:R-:W-:Y:S02]  /*4070*/  LOP3.LUT R12, R17, 0x38, RZ, 0xfc, !PT ;  /* 0x00000038110c7812 */ /* 0x004fe400078efcff */
[----:B0-----:R-:W-:Y:S02]  /*4080*/  PRMT R27, R8, 0x7632, R27 ;  /* 0x00007632081b7816 */ /* 0x001fe4000000001b */
[----:B------:R-:W-:Y:S02]  /*4090*/  LEA.HI.X.SX32 R21, R26, R3, 0x1, P4 ;  /* 0x000000031a157211 */ /* 0x000fe400020f0eff */
[----:B------:R-:W-:Y:S01]  /*40a0*/  ISETP.LT.AND P4, PT, R61, UR11, !P0 ;  /* 0x0000000b3d007c0c */ /* 0x000fe2000c781270 */
[----:B------:R0:W-:Y:S01]  /*40b0*/  @P1 STG.E.U16 desc[UR26][R18.64], R8 ;  /* 0x0000000812001986 */ /* 0x0001e2000c10151a */
[----:B------:R-:W-:-:S02]  /*40c0*/  ISETP.LT.AND P1, PT, R67, UR11, !P0 ;  /* 0x0000000b43007c0c */ /* 0x000fc4000c721270 */
[----:B0-----:R-:W-:Y:S01]  /*40d0*/  LEA R18, P3, R28, R2, 0x1 ;  /* 0x000000021c127211 */ /* 0x001fe200078608ff */
[----:B------:R-:W-:-:S10]  /*40e0*/  IMAD R8, R59, R0, RZ ;  /* 0x000000003b087224 */ /* 0x000fd400078e02ff */
[----:B------:R0:W-:Y:S01]  /*40f0*/  @P1 STG.E.U16 desc[UR26][R20.64], R27 ;  /* 0x0000001b14001986 */ /* 0x0001e2000c10151a */
[----:B------:R-:W-:Y:S02]  /*4100*/  ISETP.LT.AND P1, PT, R59, UR11, !P0 ;  /* 0x0000000b3b007c0c */ /* 0x000fe4000c721270 */
[-C--:B------:R-:W-:Y:S01]  /*4110*/  LEA.HI.X.SX32 R19, R28, R3.reuse, 0x1, P3 ;  /* 0x000000031c137211 */ /* 0x080fe200018f0eff */
[----:B------:R1:W-:Y:S01]  /*4120*/  @P5 STG.E.U16 desc[UR26][R24.64], R9 ;  /* 0x0000000918005986 */ /* 0x0003e2000c10151a */
[----:B------:R-:W-:Y:S01]  /*4130*/  ISETP.LT.AND P3, PT, R12, UR11, !P0 ;  /* 0x0000000b0c007c0c */ /* 0x000fe2000c761270 */
[----:B------:R-:W-:Y:S01]  /*4140*/  IMAD R28, R57, R0, RZ ;  /* 0x00000000391c7224 */ /* 0x000fe200078e02ff */
[C---:B------:R-:W-:Y:S01]  /*4150*/  LEA R26, P5, R8.reuse, R2, 0x1 ;  /* 0x00000002081a7211 */ /* 0x040fe200078a08ff */
[----:B------:R-:W2:Y:S01]  /*4160*/  LDS.128 R12, [R16+UR13] ;  /* 0x0000000d100c7984 */ /* 0x000ea20008000c00 */
[----:B0-----:R-:W-:Y:S02]  /*4170*/  PRMT R21, R9, 0x7632, R21 ;  /* 0x0000763209157816 */ /* 0x001fe40000000015 */
[----:B------:R-:W-:-:S02]  /*4180*/  LEA.HI.X.SX32 R27, R8, R3, 0x1, P5 ;  /* 0x00000003081b7211 */ /* 0x000fc400028f0eff */
[----:B------:R-:W-:Y:S01]  /*4190*/  ISETP.LT.AND P5, PT, R55, UR11, !P0 ;  /* 0x0000000b37007c0c */ /* 0x000fe2000c7a1270 */
[----:B------:R0:W-:Y:S01]  /*41a0*/  @P6 STG.E.U16 desc[UR26][R22.64], R21 ;  /* 0x0000001516006986 */ /* 0x0001e2000c10151a */
[----:B------:R-:W-:Y:S01]  /*41b0*/  ISETP.LT.AND P6, PT, R57, UR11, !P0 ;  /* 0x0000000b39007c0c */ /* 0x000fe2000c7c1270 */
[----:B-1----:R-:W-:Y:S02]  /*41c0*/  IMAD R24, R43, R0, RZ ;  /* 0x000000002b187224 */ /* 0x002fe400078e02ff */
[----:B------:R1:W-:Y:S01]  /*41d0*/  @P4 STG.E.U16 desc[UR26][R18.64], R10 ;  /* 0x0000000a12004986 */ /* 0x0003e2000c10151a */
[----:B------:R-:W-:-:S04]  /*41e0*/  LEA R20, P4, R28, R2, 0x1 ;  /* 0x000000021c147211 */ /* 0x000fc800078808ff */
[----:B0-----:R-:W-:Y:S01]  /*41f0*/  LEA.HI.X.SX32 R21, R28, R3, 0x1, P4 ;  /* 0x000000031c157211 */ /* 0x001fe200020f0eff */
[CC--:B------:R-:W-:Y:S01]  /*4200*/  IMAD R22, R53.reuse, R0.reuse, RZ ;  /* 0x0000000035167224 */ /* 0x0c0fe200078e02ff */
[----:B------:R-:W-:Y:S01]  /*4210*/  ISETP.LT.AND P4, PT, R53, UR11, !P0 ;  /* 0x0000000b35007c0c */ /* 0x000fe2000c781270 */
[----:B------:R-:W-:Y:S01]  /*4220*/  IMAD R23, R51, R0, RZ ;  /* 0x0000000033177224 */ /* 0x000fe200078e02ff */
[----:B-1----:R-:W-:-:S05]  /*4230*/  PRMT R19, R10, 0x7632, R19 ;  /* 0x000076320a137816 */ /* 0x002fca0000000013 */
[----:B------:R0:W-:Y:S01]  /*4240*/  @P1 STG.E.U16 desc[UR26][R26.64], R19 ;  /* 0x000000131a001986 */ /* 0x0001e2000c10151a */
[----:B------:R-:W-:-:S03]  /*4250*/  LEA R8, P1, R29, R2, 0x1 ;  /* 0x000000021d087211 */ /* 0x000fc600078208ff */
[----:B------:R1:W-:Y:S01]  /*4260*/  @P6 STG.E.U16 desc[UR26][R20.64], R11 ;  /* 0x0000000b14006986 */ /* 0x0003e2000c10151a */
[CC--:B------:R-:W-:Y:S02]  /*4270*/  LEA R18, P6, R22.reuse, R2.reuse, 0x1 ;  /* 0x0000000216127211 */ /* 0x0c0fe400078c08ff */
[-C--:B------:R-:W-:Y:S02]  /*4280*/  LEA.HI.X.SX32 R9, R29, R3.reuse, 0x1, P1 ;  /* 0x000000031d097211 */ /* 0x080fe400008f0eff */
[----:B------:R-:W-:Y:S02]  /*4290*/  ISETP.LT.AND P1, PT, R51, UR11, !P0 ;  /* 0x0000000b33007c0c */ /* 0x000fe4000c721270 */
[-C--:B0-----:R-:W-:Y:S02]  /*42a0*/  LEA.HI.X.SX32 R19, R22, R3.reuse, 0x1, P6 ;  /* 0x0000000316137211 */ /* 0x081fe400030f0eff */
[----:B------:R-:W-:Y:S02]  /*42b0*/  LEA R22, P6, R23, R2, 0x1 ;  /* 0x0000000217167211 */ /* 0x000fe400078c08ff */
[----:B-1----:R-:W-:Y:S01]  /*42c0*/  PRMT R21, R11, 0x7632, R21 ;  /* 0x000076320b157816 */ /* 0x002fe20000000015 */
[----:B------:R-:W-:Y:S01]  /*42d0*/  IMAD R20, R41, R0, RZ ;  /* 0x0000000029147224 */ /* 0x000fe200078e02ff */
[----:B------:R-:W-:-:S02]  /*42e0*/  LEA.HI.X.SX32 R23, R23, R3, 0x1, P6 ;  /* 0x0000000317177211 */ /* 0x000fc400030f0eff */
[----:B------:R-:W-:Y:S01]  /*42f0*/  ISETP.LT.AND P6, PT, R41, UR11, !P0 ;  /* 0x0000000b29007c0c */ /* 0x000fe2000c7c1270 */
[----:B------:R0:W-:Y:S01]  /*4300*/  @P5 STG.E.U16 desc[UR26][R8.64], R21 ;  /* 0x0000001508005986 */ /* 0x0001e2000c10151a */
[----:B------:R-:W-:-:S03]  /*4310*/  ISETP.LT.AND P5, PT, R43, UR11, !P0 ;  /* 0x0000000b2b007c0c */ /* 0x000fc6000c7a1270 */
[----:B--2---:R1:W-:Y:S01]  /*4320*/  @P4 STG.E.U16 desc[UR26][R18.64], R12 ;  /* 0x0000000c12004986 */ /* 0x0043e2000c10151a */
[----:B------:R-:W-:-:S04]  /*4330*/  LEA R10, P4, R24, R2, 0x1 ;  /* 0x00000002180a7211 */ /* 0x000fc800078808ff */
[----:B------:R-:W-:Y:S02]  /*4340*/  LEA.HI.X.SX32 R11, R24, R3, 0x1, P4 ;  /* 0x00000003180b7211 */ /* 0x000fe400020f0eff */
[----:B------:R-:W-:Y:S01]  /*4350*/  ISETP.LT.AND P4, PT, R49, UR11, !P0 ;  /* 0x0000000b31007c0c */ /* 0x000fe2000c781270 */
[-C--:B0-----:R-:W-:Y:S01]  /*4360*/  IMAD R21, R47, R0.reuse, RZ ;  /* 0x000000002f157224 */ /* 0x081fe200078e02ff */
[----:B------:R-:W-:Y:S01]  /*4370*/  PRMT R9, R12, 0x7632, R9 ;  /* 0x000076320c097816 */ /* 0x000fe20000000009 */
[----:B-1----:R-:W-:Y:S01]  /*4380*/  IMAD R12, R49, R0, RZ ;  /* 0x00000000310c7224 */ /* 0x002fe200078e02ff */
[----:B------:R-:W-:-:S03]  /*4390*/  PRMT R19, R13, 0x7632, R19 ;  /* 0x000076320d137816 */ /* 0x000fc60000000013 */
[----:B------:R0:W-:Y:S01]  /*43a0*/  @P1 STG.E.U16 desc[UR26][R22.64], R9 ;  /* 0x0000000916001986 */ /* 0x0001e2000c10151a */
[----:B------:R-:W-:-:S03]  /*43b0*/  LEA R8, P1, R20, R2, 0x1 ;  /* 0x0000000214087211 */ /* 0x000fc600078208ff */
[----:B------:R1:W-:Y:S01]  /*43c0*/  @P5 STG.E.U16 desc[UR26][R10.64], R13 ;  /* 0x0000000d0a005986 */ /* 0x0003e2000c10151a */
[-C--:B------:R-:W-:Y:S02]  /*43d0*/  LEA R18, P5, R12, R2.reuse, 0x1 ;  /* 0x000000020c127211 */ /* 0x080fe400078a08ff */
[----:B0-----:R-:W-:Y:S02]  /*43e0*/  LEA.HI.X.SX32 R9, R20, R3, 0x1, P1 ;  /* 0x0000000314097211 */ /* 0x001fe400008f0eff */
[----:B------:R-:W-:Y:S02]  /*43f0*/  ISETP.LT.AND P1, PT, R47, UR11, !P0 ;  /* 0x0000000b2f007c0c */ /* 0x000fe4000c721270 */
[----:B-1----:R-:W-:Y:S01]  /*4400*/  LOP3.LUT R10, R17, 0x20, RZ, 0xfc, !PT ;  /* 0x00000020110a7812 */ /* 0x002fe200078efcff */
[----:B------:R0:W-:Y:S01]  /*4410*/  @P6 STG.E.U16 desc[UR26][R8.64], R19 ;  /* 0x0000001308006986 */ /* 0x0001e2000c10151a */
[----:B------:R-:W-:Y:S01]  /*4420*/  LEA R20, P6, R21, R2, 0x1 ;  /* 0x0000000215147211 */ /* 0x000fe200078c08ff */
[----:B------:R-:W-:Y:S01]  /*4430*/  IMAD R11, R45, R0, RZ ;  /* 0x000000002d0b7224 */ /* 0x000fe200078e02ff */
[----:B------:R-:W-:-:S02]  /*4440*/  PRMT R13, R14, 0x7632, R13 ;  /* 0x000076320e0d7816 */ /* 0x000fc4000000000d */
[-C--:B------:R-:W-:Y:S02]  /*4450*/  LEA.HI.X.SX32 R21, R21, R3.reuse, 0x1, P6 ;  /* 0x0000000315157211 */ /* 0x080fe400030f0eff */
[----:B------:R-:W-:Y:S02]  /*4460*/  PRMT R22, R5, 0x7632, R22 ;  /* 0x0000763205167816 */ /* 0x000fe40000000016 */
[----:B0-----:R-:W-:Y:S01]  /*4470*/  LEA.HI.X.SX32 R19, R12, R3, 0x1, P5 ;  /* 0x000000030c137211 */ /* 0x001fe200028f0eff */
[----:B------:R-:W-:Y:S01]  /*4480*/  IMAD R9, R39, R0, RZ ;  /* 0x0000000027097224 */ /* 0x000fe200078e02ff */
[----:B------:R-:W-:Y:S02]  /*4490*/  ISETP.LT.AND P5, PT, R45, UR11, !P0 ;  /* 0x0000000b2d007c0c */ /* 0x000fe4000c7a1270 */
[----:B------:R-:W-:Y:S01]  /*44a0*/  LOP3.LUT R12, R17, 0x22, RZ, 0xfc, !PT ;  /* 0x00000022110c7812 */ /* 0x000fe200078efcff */
[----:B------:R0:W-:Y:S01]  /*44b0*/  @P4 STG.E.U16 desc[UR26][R18.64], R14 ;  /* 0x0000000e12004986 */ /* 0x0001e2000c10151a */
[----:B------:R-:W-:-:S02]  /*44c0*/  ISETP.LT.AND P4, PT, R10, UR11, !P0 ;  /* 0x0000000b0a007c0c */ /* 0x000fc4000c781270 */
[-C--:B------:R-:W-:Y:S01]  /*44d0*/  LEA R10, P6, R11, R2.reuse, 0x1 ;  /* 0x000000020b0a7211 */ /* 0x080fe200078c08ff */
[----:B------:R1:W-:Y:S01]  /*44e0*/  @P1 STG.E.U16 desc[UR26][R20.64], R13 ;  /* 0x0000000d14001986 */ /* 0x0003e2000c10151a */
[----:B------:R-:W-:Y:S02]  /*44f0*/  ISETP.LT.AND P1, PT, R39, UR11, !P0 ;  /* 0x0000000b27007c0c */ /* 0x000fe4000c721270 */
[----:B------:R-:W-:Y:S02]  /*4500*/  LEA.HI.X.SX32 R11, R11, R3, 0x1, P6 ;  /* 0x000000030b0b7211 */ /* 0x000fe400030f0eff */
[----:B------:R-:W-:-:S03]  /*4510*/  LEA R8, P6, R9, R2, 0x1 ;  /* 0x0000000209087211 */ /* 0x000fc600078c08ff */
[----:B------:R2:W-:Y:S01]  /*4520*/  @P5 STG.E.U16 desc[UR26][R10.64], R15 ;  /* 0x0000000f0a005986 */ /* 0x0005e2000c10151a */
[----:B------:R-:W-:Y:S01]  /*4530*/  ISETP.LT.AND P5, PT, R12, UR11, !P0 ;  /* 0x0000000b0c007c0c */ /* 0x000fe2000c7a1270 */
[C---:B0-----:R-:W-:Y:S01]  /*4540*/  IMAD R19, R0.reuse, 0x2, R37 ;  /* 0x0000000200137824 */ /* 0x041fe200078e0225 */
[-C--:B------:R-:W-:Y:S02]  /*4550*/  LEA.HI.X.SX32 R9, R9, R3.reuse, 0x1, P6 ;  /* 0x0000000309097211 */ /* 0x080fe400030f0eff */
[----:B------:R-:W-:Y:S02]  /*4560*/  LEA R12, P6, R37, R2, 0x1 ;  /* 0x00000002250c7211 */ /* 0x000fe400078c08ff */
[----:B-1----:R-:W-:Y:S02]  /*4570*/  PRMT R20, R15, 0x7632, R20 ;  /* 0x000076320f147816 */ /* 0x002fe40000000014 */
[----:B------:R-:W-:Y:S02]  /*4580*/  LOP3.LUT R14, R17, 0x24, RZ, 0xfc, !PT ;  /* 0x00000024110e7812 */ /* 0x000fe400078efcff */
[----:B------:R-:W-:Y:S01]  /*4590*/  LEA.HI.X.SX32 R13, R37, R3, 0x1, P6 ;  /* 0x00000003250d7211 */ /* 0x000fe200030f0eff */
[----:B------:R0:W-:Y:S01]  /*45a0*/  @P1 STG.E.U16 desc[UR26][R8.64], R20 ;  /* 0x0000001408001986 */ /* 0x0001e2000c10151a */
[----:B--2---:R-:W-:Y:S01]  /*45b0*/  IMAD R11, R0, 0x2, R19 ;  /* 0x00000002000b7824 */ /* 0x004fe200078e0213 */
[----:B------:R-:W-:-:S02]  /*45c0*/  ISETP.LT.AND P1, PT, R14, UR11, !P0 ;  /* 0x0000000b0e007c0c */ /* 0x000fc4000c721270 */
[-C--:B------:R-:W-:Y:S01]  /*45d0*/  LEA R18, P6, R19, R2.reuse, 0x1 ;  /* 0x0000000213127211 */ /* 0x080fe200078c08ff */
[----:B------:R1:W-:Y:S01]  /*45e0*/  @P4 STG.E.U16 desc[UR26][R12.64], R4 ;  /* 0x000000040c004986 */ /* 0x0003e2000c10151a */
[-C--:B------:R-:W-:Y:S02]  /*45f0*/  LEA R14, P4, R11, R2.reuse, 0x1 ;  /* 0x000000020b0e7211 */ /* 0x080fe400078808ff */
[-C--:B------:R-:W-:Y:S02]  /*4600*/  LEA.HI.X.SX32 R19, R19, R3.reuse, 0x1, P6 ;  /* 0x0000000313137211 */ /* 0x080fe400030f0eff */
[----:B------:R-:W-:Y:S02]  /*4610*/  LOP3.LUT R10, R17, 0x2a, RZ, 0xfc, !PT ;  /* 0x0000002a110a7812 */ /* 0x000fe400078efcff */
[----:B0-----:R-:W-:Y:S02]  /*4620*/  PRMT R9, R4, 0x7632, R9 ;  /* 0x0000763204097816 */ /* 0x001fe40000000009 */
[----:B------:R-:W-:Y:S01]  /*4630*/  LEA.HI.X.SX32 R15, R11, R3, 0x1, P4 ;  /* 0x000000030b0f7211 */ /* 0x000fe200020f0eff */
[----:B------:R-:W-:Y:S01]  /*4640*/  IMAD R11, R0, 0x2, R11 ;  /* 0x00000002000b7824 */ /* 0x000fe200078e020b */
[----:B------:R-:W-:Y:S01]  /*4650*/  ISETP.LT.AND P6, PT, R10, UR11, !P0 ;  /* 0x0000000b0a007c0c */ /* 0x000fe2000c7c1270 */
[----:B------:R0:W-:Y:S01]  /*4660*/  @P5 STG.E.U16 desc[UR26][R18.64], R9 ;  /* 0x0000000912005986 */ /* 0x0001e2000c10151a */
[C---:B------:R-:W-:Y:S01]  /*4670*/  LOP3.LUT R10, R17.reuse, 0x26, RZ, 0xfc, !PT ;  /* 0x00000026110a7812 */ /* 0x040fe200078efcff */
[----:B------:R-:W-:Y:S01]  /*4680*/  IMAD R21, R0, 0x2, R11 ;  /* 0x0000000200157824 */ /* 0x000fe200078e020b */
[----:B-1----:R-:W-:Y:S01]  /*4690*/  LOP3.LUT R4, R17, 0x28, RZ, 0xfc, !PT ;  /* 0x0000002811047812 */ /* 0x002fe200078efcff */
[----:B------:R1:W-:Y:S01]  /*46a0*/  @P1 STG.E.U16 desc[UR26][R14.64], R5 ;  /* 0x000000050e001986 */ /* 0x0003e2000c10151a */
[----:B------:R-:W-:-:S02]  /*46b0*/  LEA R12, P1, R11, R2, 0x1 ;  /* 0x000000020b0c7211 */ /* 0x000fc400078208ff */
[----:B------:R-:W-:Y:S02]  /*46c0*/  ISETP.LT.AND P5, PT, R10, UR11, !P0 ;  /* 0x0000000b0a007c0c */ /* 0x000fe4000c7a1270 */
[-C--:B------:R-:W-:Y:S02]  /*46d0*/  LEA.HI.X.SX32 R13, R11, R3.reuse, 0x1, P1 ;  /* 0x000000030b0d7211 */ /* 0x080fe400008f0eff */
[----:B------:R-:W2:Y:S01]  /*46e0*/  LDS.128 R8, [R16+UR13+0x800] ;  /* 0x0008000d10087984 */ /* 0x000ea20008000c00 */
[----:B------:R-:W-:Y:S01]  /*46f0*/  ISETP.LT.AND P4, PT, R4, UR11, !P0 ;  /* 0x0000000b04007c0c */ /* 0x000fe2000c781270 */
[C---:B0-----:R-:W-:Y:S01]  /*4700*/  IMAD R19, R0.reuse, 0x2, R21 ;  /* 0x0000000200137824 */ /* 0x041fe200078e0215 */
[----:B------:R-:W-:Y:S02]  /*4710*/  LEA R20, P1, R21, R2, 0x1 ;  /* 0x0000000215147211 */ /* 0x000fe400078208ff */
[----:B------:R-:W-:Y:S01]  /*4720*/  LOP3.LUT R4, R17, 0x2c, RZ, 0xfc, !PT ;  /* 0x0000002c11047812 */ /* 0x000fe200078efcff */
[----:B-1----:R-:W-:Y:S01]  /*4730*/  IMAD R15, R0, 0x2, R19 ;  /* 0x00000002000f7824 */ /* 0x002fe200078e0213 */
[----:B------:R-:W-:-:S02]  /*4740*/  LEA.HI.X.SX32 R21, R21, R3, 0x1, P1 ;  /* 0x0000000315157211 */ /* 0x000fc400008f0eff */
[----:B------:R0:W-:Y:S01]  /*4750*/  @P5 STG.E.U16 desc[UR26][R12.64], R22 ;  /* 0x000000160c005986 */ /* 0x0001e2000c10151a */
[----:B------:R-:W-:Y:S02]  /*4760*/  ISETP.LT.AND P1, PT, R4, UR11, !P0 ;  /* 0x0000000b04007c0c */ /* 0x000fe4000c721270 */
[----:B------:R-:W-:Y:S02]  /*4770*/  LOP3.LUT R5, R17, 0x2e, RZ, 0xfc, !PT ;  /* 0x0000002e11057812 */ /* 0x000fe400078efcff */
[-C--:B------:R-:W-:Y:S01]  /*4780*/  LEA R4, P5, R19, R2.reuse, 0x1 ;  /* 0x0000000213047211 */ /* 0x080fe200078a08ff */
[----:B------:R1:W-:Y:S01]  /*4790*/  @P4 STG.E.U16 desc[UR26][R20.64], R6 ;  /* 0x0000000614004986 */ /* 0x0003e2000c10151a */
[----:B------:R-:W-:Y:S02]  /*47a0*/  ISETP.LT.AND P4, PT, R5, UR11, !P0 ;  /* 0x0000000b05007c0c */ /* 0x000fe4000c781270 */
[----:B------:R-:W-:Y:S02]  /*47b0*/  LEA.HI.X.SX32 R5, R19, R3, 0x1, P5 ;  /* 0x0000000313057211 */ /* 0x000fe400028f0eff */
[----:B------:R-:W-:Y:S01]  /*47c0*/  LEA R14, P5, R15, R2, 0x1 ;  /* 0x000000020f0e7211 */ /* 0x000fe200078a08ff */
[----:B0-----:R-:W-:Y:S01]  /*47d0*/  IMAD R13, R0, 0x2, R15 ;  /* 0x00000002000d7824 */ /* 0x001fe200078e020f */
[----:B------:R-:W-:-:S02]  /*47e0*/  LOP3.LUT R16, R17, 0x30, RZ, 0xfc, !PT ;  /* 0x0000003011107812 */ /* 0x000fc400078efcff */
[----:B------:R-:W-:Y:S01]  /*47f0*/  LEA.HI.X.SX32 R15, R15, R3, 0x1, P5 ;  /* 0x000000030f0f7211 */ /* 0x000fe200028f0eff */
[----:B------:R-:W-:Y:S01]  /*4800*/  IMAD R19, R0, 0x2, R13 ;  /* 0x0000000200137824 */ /* 0x000fe200078e020d */
[----:B------:R-:W-:Y:S02]  /*4810*/  ISETP.LT.AND P5, PT, R16, UR11, !P0 ;  /* 0x0000000b10007c0c */ /* 0x000fe4000c7a1270 */
[----:B-1----:R-:W-:Y:S02]  /*4820*/  PRMT R21, R6, 0x7632, R21 ;  /* 0x0000763206157816 */ /* 0x002fe40000000015 */
[----:B------:R-:W-:Y:S02]  /*4830*/  LOP3.LUT R6, R17, 0x32, RZ, 0xfc, !PT ;  /* 0x0000003211067812 */ /* 0x000fe400078efcff */
[----:B------:R-:W-:Y:S01]  /*4840*/  PRMT R16, R7, 0x7632, R16 ;  /* 0x0000763207107816 */ /* 0x000fe20000000010 */
[----:B------:R0:W-:Y:S01]  /*4850*/  @P6 STG.E.U16 desc[UR26][R4.64], R21 ;  /* 0x0000001504006986 */ /* 0x0001e2000c10151a */
[----:B------:R-:W-:-:S03]  /*4860*/  LEA R12, P6, R13, R2, 0x1 ;  /* 0x000000020d0c7211 */ /* 0x000fc600078c08ff */
[----:B------:R1:W-:Y:S01]  /*4870*/  @P1 STG.E.U16 desc[UR26][R14.64], R7 ;  /* 0x000000070e001986 */ /* 0x0003e2000c10151a */
[-C--:B------:R-:W-:Y:S02]  /*4880*/  LEA.HI.X.SX32 R13, R13, R3.reuse, 0x1, P6 ;  /* 0x000000030d0d7211 */ /* 0x080fe400030f0eff */
[-C--:B------:R-:W-:Y:S02]  /*4890*/  LEA R18, P6, R19, R2.reuse, 0x1 ;  /* 0x0000000213127211 */ /* 0x080fe400078c08ff */
[----:B------:R-:W-:Y:S01]  /*48a0*/  ISETP.LT.AND P1, PT, R6, UR11, !P0 ;  /* 0x0000000b06007c0c */ /* 0x000fe2000c721270 */
[----:B------:R3:W-:Y:S01]  /*48b0*/  @P4 STG.E.U16 desc[UR26][R12.64], R16 ;  /* 0x000000100c004986 */ /* 0x0007e2000c10151a */
[----:B------:R-:W-:Y:S01]  /*48c0*/  LOP3.LUT R6, R17, 0x36, RZ, 0xfc, !PT ;  /* 0x0000003611067812 */ /* 0x000fe200078efcff */
[----:B0-----:R-:W-:Y:S01]  /*48d0*/  IMAD R5, R0, 0x2, R19 ;  /* 0x0000000200057824 */ /* 0x001fe200078e0213 */
[-C--:B------:R-:W-:Y:S02]  /*48e0*/  LEA.HI.X.SX32 R19, R19, R3.reuse, 0x1, P6 ;  /* 0x0000000313137211 */ /* 0x080fe400030f0eff */
[----:B------:R-:W-:Y:S01]  /*48f0*/  ISETP.LT.AND P4, PT, R6, UR11, !P0 ;  /* 0x0000000b06007c0c */ /* 0x000fe2000c781270 */
[C---:B-1----:R-:W-:Y:S01]  /*4900*/  IMAD R7, R0.reuse, 0x2, R5 ;  /* 0x0000000200077824 */ /* 0x042fe200078e0205 */
[----:B------:R-:W-:Y:S01]  /*4910*/  LEA R4, P6, R5, R2, 0x1 ;  /* 0x0000000205047211 */ /* 0x000fe200078c08ff */
[----:B--2---:R0:W-:Y:S01]  /*4920*/  @P5 STG.E.U16 desc[UR26][R18.64], R8 ;  /* 0x0000000812005986 */ /* 0x0041e2000c10151a */
[----:B------:R-:W-:Y:S01]  /*4930*/  LOP3.LUT R6, R17, 0x34, RZ, 0xfc, !PT ;  /* 0x0000003411067812 */ /* 0x000fe200078efcff */
[----:B------:R-:W-:Y:S01]  /*4940*/  IMAD R15, R0, 0x2, R7 ;  /* 0x00000002000f7824 */ /* 0x000fe200078e0207 */
[----:B------:R-:W-:-:S02]  /*4950*/  LEA.HI.X.SX32 R5, R5, R3, 0x1, P6 ;  /* 0x0000000305057211 */ /* 0x000fc400030f0eff */
[----:B---3--:R-:W-:Y:S01]  /*4960*/  PRMT R13, R8, 0x7632, R13 ;  /* 0x00007632080d7816 */ /* 0x008fe2000000000d */
[----:B------:R-:W-:Y:S01]  /*4970*/  IMAD R21, R0, 0x2, R15 ;  /* 0x0000000200157824 */ /* 0x000fe200078e020f */
[----:B------:R-:W-:Y:S02]  /*4980*/  ISETP.LT.AND P5, PT, R6, UR11, !P0 ;  /* 0x0000000b06007c0c */ /* 0x000fe4000c7a1270 */
[-C--:B------:R-:W-:Y:S01]  /*4990*/  LEA R6, P6, R7, R2.reuse, 0x1 ;  /* 0x0000000207067211 */ /* 0x080fe200078c08ff */
[----:B------:R1:W-:Y:S01]  /*49a0*/  @P1 STG.E.U16 desc[UR26][R4.64], R13 ;  /* 0x0000000d04001986 */ /* 0x0003e2000c10151a */
[C---:B------:R-:W-:Y:S01]  /*49b0*/  IMAD R23, R0.reuse, 0x2, R21 ;  /* 0x0000000200177824 */ /* 0x040fe200078e0215 */
[-C--:B------:R-:W-:Y:S02]  /*49c0*/  LEA R12, P1, R15, R2.reuse, 0x1 ;  /* 0x000000020f0c7211 */ /* 0x080fe400078208ff */
[----:B------:R-:W-:Y:S01]  /*49d0*/  LEA.HI.X.SX32 R7, R7, R3, 0x1, P6 ;  /* 0x0000000307077211 */ /* 0x000fe200030f0eff */
[----:B0-----:R-:W-:Y:S01]  /*49e0*/  IMAD R19, R0, 0x2, R23 ;  /* 0x0000000200137824 */ /* 0x001fe200078e0217 */
[----:B------:R-:W-:-:S02]  /*49f0*/  LEA R14, P6, R21, R2, 0x1 ;  /* 0x00000002150e7211 */ /* 0x000fc400078c08ff */
[----:B------:R-:W-:Y:S01]  /*4a00*/  LOP3.LUT R8, R17, 0x3c, RZ, 0xfc, !PT ;  /* 0x0000003c11087812 */ /* 0x000fe200078efcff */
[----:B------:R-:W-:Y:S01]  /*4a10*/  IMAD R0, R0, 0x2, R19 ;  /* 0x0000000200007824 */ /* 0x000fe200078e0213 */
[----:B------:R0:W-:Y:S01]  /*4a20*/  @P5 STG.E.U16 desc[UR26][R6.64], R9 ;  /* 0x0000000906005986 */ /* 0x0001e2000c10151a */
[-C--:B-1----:R-:W-:Y:S02]  /*4a30*/  LEA.HI.X.SX32 R13, R15, R3.reuse, 0x1, P1 ;  /* 0x000000030f0d7211 */ /* 0x082fe400008f0eff */
[-C--:B------:R-:W-:Y:S02]  /*4a40*/  LEA R16, P1, R23, R2.reuse, 0x1 ;  /* 0x0000000217107211 */ /* 0x080fe400078208ff */
[----:B------:R-:W-:Y:S02]  /*4a50*/  LOP3.LUT R4, R17, 0x3e, RZ, 0xfc, !PT ;  /* 0x0000003e11047812 */ /* 0x000fe400078efcff */
[----:B------:R-:W-:Y:S02]  /*4a60*/  LEA.HI.X.SX32 R15, R21, R3, 0x1, P6 ;  /* 0x00000003150f7211 */ /* 0x000fe400030f0eff */
[----:B------:R-:W-:-:S02]  /*4a70*/  LEA R18, P6, R19, R2, 0x1 ;  /* 0x0000000213127211 */ /* 0x000fc400078c08ff */
[-C--:B------:R-:W-:Y:S02]  /*4a80*/  LEA.HI.X.SX32 R17, R23, R3.reuse, 0x1, P1 ;  /* 0x0000000317117211 */ /* 0x080fe400008f0eff */
[----:B------:R-:W-:Y:S02]  /*4a90*/  ISETP.LT.AND P1, PT, R8, UR11, !P0 ;  /* 0x0000000b08007c0c */ /* 0x000fe4000c721270 */
[----:B------:R-:W-:Y:S02]  /*4aa0*/  ISETP.LT.AND P0, PT, R4, UR11, !P0 ;  /* 0x0000000b04007c0c */ /* 0x000fe4000c701270 */
[----:B------:R-:W-:Y:S02]  /*4ab0*/  LEA.HI.X.SX32 R19, R19, R3, 0x1, P6 ;  /* 0x0000000313137211 */ /* 0x000fe400030f0eff */
[----:B------:R-:W-:Y:S02]  /*4ac0*/  LEA R2, P6, R0, R2, 0x1 ;  /* 0x0000000200027211 */ /* 0x000fe400078c08ff */
[----:B------:R-:W-:-:S02]  /*4ad0*/  PRMT R4, R9, 0x7632, R4 ;  /* 0x0000763209047816 */ /* 0x000fc40000000004 */
[----:B------:R-:W-:Y:S02]  /*4ae0*/  PRMT R8, R10, 0x7632, R8 ;  /* 0x000076320a087816 */ /* 0x000fe40000000008 */
[----:B------:R-:W-:Y:S01]  /*4af0*/  LEA.HI.X.SX32 R3, R0, R3, 0x1, P6 ;  /* 0x0000000300037211 */ /* 0x000fe200030f0eff */
[----:B------:R0:W-:Y:S01]  /*4b00*/  @P4 STG.E.U16 desc[UR26][R12.64], R4 ;  /* 0x000000040c004986 */ /* 0x0001e2000c10151a */
[----:B------:R-:W-:-:S03]  /*4b10*/  PRMT R0, R11, 0x7632, R0 ;  /* 0x000076320b007816 */ /* 0x000fc60000000000 */
[----:B------:R0:W-:Y:S04]  /*4b20*/  @P3 STG.E.U16 desc[UR26][R14.64], R10 ;  /* 0x0000000a0e003986 */ /* 0x0001e8000c10151a */
[----:B------:R0:W-:Y:S04]  /*4b30*/  @P2 STG.E.U16 desc[UR26][R16.64], R8 ;  /* 0x0000000810002986 */ /* 0x0001e8000c10151a */
[----:B------:R0:W-:Y:S04]  /*4b40*/  @P1 STG.E.U16 desc[UR26][R18.64], R11 ;  /* 0x0000000b12001986 */ /* 0x0001e8000c10151a */
[----:B------:R0:W-:Y:S01]  /*4b50*/  @P0 STG.E.U16 desc[UR26][R2.64], R0 ;  /* 0x0000000002000986 */ /* 0x0001e2000c10151a */
[----:B------:R-:W-:Y:S06]  /*4b60*/  BAR.SYNC.DEFER_BLOCKING 0x0 ;  /* 0x0000000000007b1d */ /* 0x000fec0000010000 */
[----:B------:R-:W-:Y:S05]  /*4b70*/  BRA.U UP0, `(.L_x_13) ;  /* 0x0000000100a07547 */ /* 0x000fea000b800000 */
[----:B------:R-:W1:Y:S01]  /*4b80*/  S2UR UR5, SR_CgaCtaId ;  /* 0x00000000000579c3 */ /* 0x000e620000008800 */
[----:B------:R-:W-:Y:S01]  /*4b90*/  NOP ;  /* 0x0000000000007918 */ /* 0x000fe20000000000 */
[----:B------:R-:W-:Y:S01]  /*4ba0*/  UMOV UR4, 0x50 ;  /* 0x0000005000047882 */ /* 0x000fe20000000000 */
[----:B0-----:R-:W-:Y:S02]  /*4bb0*/  IMAD.U32 R0, RZ, RZ, UR12 ;  /* 0x0000000cff007e24 */ /* 0x001fe4000f8e00ff */
[----:B------:R-:W-:Y:S02]  /*4bc0*/  IMAD.MOV.U32 R3, RZ, RZ, 0x3 ;  /* 0x00000003ff037424 */ /* 0x000fe400078e00ff */
[----:B------:R-:W-:Y:S01]  /*4bd0*/  IMAD.MOV.U32 R7, RZ, RZ, 0x1 ;  /* 0x00000001ff077424 */ /* 0x000fe200078e00ff */
[----:B------:R-:W-:-:S04]  /*4be0*/  LOP3.LUT R0, R0, 0xffff, RZ, 0xc0, !PT ;  /* 0x0000ffff00007812 */ /* 0x000fc800078ec0ff */
[----:B------:R-:W-:-:S05]  /*4bf0*/  SHF.R.U32.HI R0, RZ, 0x5, R0 ;  /* 0x00000005ff007819 */ /* 0x000fca0000011600 */
[----:B------:R-:W-:Y:S01]  /*4c00*/  VIADD R2, R0, 0x10 ;  /* 0x0000001000027836 */ /* 0x000fe20000000000 */
[----:B------:R-:W-:Y:S01]  /*4c10*/  SHF.L.U32 R0, R3, R0, RZ ;  /* 0x0000000003007219 */ /* 0x000fe200000006ff */
[----:B-1----:R-:W-:-:S03]  /*4c20*/  ULEA UR6, UR5, UR4, 0x18 ;  /* 0x0000000405067291 */ /* 0x002fc6000f8ec0ff */
[----:B------:R-:W-:-:S04]  /*4c30*/  SHF.L.U32 R3, R7, R2, RZ ;  /* 0x0000000207037219 */ /* 0x000fc800000006ff */
[----:B------:R-:W-:Y:S02]  /*4c40*/  LOP3.LUT R0, R3, R0, RZ, 0xfc, !PT ;  /* 0x0000000003007212 */ /* 0x000fe400078efcff */
[----:B------:R-:W0:Y:S02]  /*4c50*/  LDS R5, [UR6] ;  /* 0x00000006ff057984 */ /* 0x000e240008000800 */
[C---:B------:R-:W-:Y:S02]  /*4c60*/  LOP3.LUT R2, R0.reuse, 0xffff, RZ, 0xc0, !PT ;  /* 0x0000ffff00027812 */ /* 0x040fe400078ec0ff */
[----:B0-----:R-:W-:-:S04]  /*4c70*/  LOP3.LUT R3, R0, 0xffff, R5, 0x80, !PT ;  /* 0x0000ffff00037812 */ /* 0x001fc800078e8005 */
[----:B------:R-:W-:-:S13]  /*4c80*/  ISETP.NE.AND P0, PT, R3, R2, PT ;  /* 0x000000020300720c */ /* 0x000fda0003f05270 */
[----:B------:R-:W-:Y:S05]  /*4c90*/  @P0 BRA `(.L_x_14) ;  /* 0x0000000000500947 */ /* 0x000fea0003800000 */
[----:B------:R-:W-:Y:S02]  /*4ca0*/  SHF.R.U32.HI R5, RZ, 0x10, R5 ;  /* 0x00000010ff057819 */ /* 0x000fe40000011605 */
[----:B------:R-:W-:-:S04]  /*4cb0*/  SHF.R.U32.HI R2, RZ, 0x10, R0 ;  /* 0x00000010ff027819 */ /* 0x000fc80000011600 */
[----:B------:R-:W-:-:S04]  /*4cc0*/  LOP3.LUT R5, R5, R2, RZ, 0xc0, !PT ;  /* 0x0000000205057212 */ /* 0x000fc800078ec0ff */
[----:B------:R-:W-:-:S13]  /*4cd0*/  ISETP.NE.AND P0, PT, R5, R2, PT ;  /* 0x000000020500720c */ /* 0x000fda0003f05270 */
[----:B------:R-:W-:Y:S05]  /*4ce0*/  @P0 BRA `(.L_x_15) ;  /* 0x0000000000300947 */ /* 0x000fea0003800000 */
[----:B------:R-:W-:Y:S01]  /*4cf0*/  R2UR UR4, R0 ;  /* 0x00000000000472ca */ /* 0x000fe200000e0000 */
[----:B------:R-:W-:Y:S01]  /*4d00*/  VOTEU.ANY UR5, UPT, PT ;  /* 0x0000000000057886 */ /* 0x000fe200038e0100 */
[----:B------:R-:W0:Y:S01]  /*4d10*/  S2R R0, SR_LANEID ;  /* 0x0000000000007919 */ /* 0x000e220000000000 */
[----:B------:R-:W-:-:S10]  /*4d20*/  UFLO.U32 UR5, UR5 ;  /* 0x00000005000572bd */ /* 0x000fd400080e0000 */
[----:B------:R-:W-:-:S06]  /*4d30*/  ULOP3.LUT UR4, URZ, UR4, URZ, 0x33, !UPT ;  /* 0x00000004ff047292 */ /* 0x000fcc000f8e33ff */
[----:B------:R-:W-:-:S04]  /*4d40*/  IMAD.U32 R2, RZ, RZ, UR4 ;  /* 0x00000004ff027e24 */ /* 0x000fc8000f8e00ff */
[----:B------:R-:W1:Y:S02]  /*4d50*/  REDUX UR7, R2 ;  /* 0x00000000020773c4 */ /* 0x000e640000000000 */
[----:B------:R2:W-:Y:S01]  /*4d60*/  UTCATOMSWS.AND URZ, UR4 ;  /* 0x0000000400ff79e3 */ /* 0x0005e20008000000 */
[----:B0-----:R-:W-:Y:S01]  /*4d70*/  ISETP.EQ.U32.AND P0, PT, R0, UR5, PT ;  /* 0x0000000500007c0c */ /* 0x001fe2000bf02070 */
[----:B-1----:R-:W-:-:S12]  /*4d80*/  IMAD.U32 R0, RZ, RZ, UR7 ;  /* 0x00000007ff007e24 */ /* 0x002fd8000f8e00ff */
[----:B------:R2:W-:Y:S01]  /*4d90*/  @P0 ATOMS.AND RZ, [UR6], R0 ;  /* 0x00000000ffff098c */ /* 0x0005e2000a800006 */
[----:B------:R-:W-:Y:S05]  /*4da0*/  BRA `(.L_x_13) ;  /* 0x0000000000147947 */ /* 0x000fea0003800000 */
.L_x_15:
[----:B------:R-:W-:-:S07]  /*4db0*/  MOV R2, 0x4dd0 ;  /* 0x00004dd000027802 */ /* 0x000fce0000000f00 */
[----:B------:R-:W-:Y:S05]  /*4dc0*/  CALL.REL.NOINC `($__internal_0_$__cuda_sm10x_tcgen05_guardrail_trap_col_being_dealloced_not_returned_by_alloc) ;  /* 0x00000000002c7944 */ /* 0x000fea0003c00000 */
[----:B------:R-:W-:Y:S05]  /*4dd0*/  BRA `(.L_x_13) ;  /* 0x0000000000087947 */ /* 0x000fea0003800000 */
.L_x_14:
[----:B------:R-:W-:-:S07]  /*4de0*/  MOV R2, 0x4e00 ;  /* 0x00004e0000027802 */ /* 0x000fce0000000f00 */
[----:B------:R-:W-:Y:S05]  /*4df0*/  CALL.REL.NOINC `($__internal_2_$__cuda_sm10x_tcgen05_guardrail_trap_unallocated_columns_being_dealloced) ;  /* 0x0000000000387944 */ /* 0x000fea0003c00000 */
.L_x_13:
[----:B------:R-:W-:Y:S01]  /*4e00*/  NOP ;  /* 0x0000000000007918 */ /* 0x000fe20000000000 */
[----:B--2---:R-:W-:Y:S05]  /*4e10*/  EXIT ;  /* 0x000000000000794d */ /* 0x004fea0003800000 */
.L_x_8:
[----:B------:R-:W0:Y:S02]  /*4e20*/  SYNCS.PHASECHK.TRANS64.TRYWAIT P6, [UR15], R80 ;  /* 0x00000050ff0075a7 */ /* 0x000e2400080c110f */
[----:B0-----:R-:W-:Y:S05]  /*4e30*/  @!P6 BRA `(.L_x_8) ;  /* 0xfffffffc00f8e947 */ /* 0x001fea000383ffff */
[----:B------:R-:W-:Y:S05]  /*4e40*/  BRA `(.L_x_16) ;  /* 0xffffffe000907947 */ /* 0x000fea000383ffff */
.L_x_12:
[----:B------:R-:W1:Y:S02]  /*4e50*/  SYNCS.PHASECHK.TRANS64.TRYWAIT P0, [UR15], R4 ;  /* 0x00000004ff0075a7 */ /* 0x000e64000800110f */
[----:B-1----:R-:W-:Y:S05]  /*4e60*/  @!P0 BRA `(.L_x_12) ;  /* 0xfffffffc00f88947 */ /* 0x002fea000383ffff */
[----:B------:R-:W-:Y:S05]  /*4e70*/  BRA `(.L_x_11) ;  /* 0xffffffec00347947 */ /* 0x000fea000383ffff */
        .weak           $__internal_0_$__cuda_sm10x_tcgen05_guardrail_trap_col_being_dealloced_not_returned_by_alloc
        .type           $__internal_0_$__cuda_sm10x_tcgen05_guardrail_trap_col_being_dealloced_not_returned_by_alloc,@function
        .size           $__internal_0_$__cuda_sm10x_tcgen05_guardrail_trap_col_being_dealloced_not_returned_by_alloc,($__internal_1_$__cuda_sm10x_tcgen05_guardrail_trap_phase_invalid_during_alloc - $__internal_0_$__cuda_sm10x_tcgen05_guardrail_trap_col_being_dealloced_not_returned_by_alloc)
$__internal_0_$__cuda_sm10x_tcgen05_guardrail_trap_col_being_dealloced_not_returned_by_alloc:
[----:B------:R-:W-:Y:S05]  /*4e80*/  BPT.TRAP 0x1 ;  /* 0x000000040000795c */ /* 0x000fea0000300000 */
[----:B------:R-:W-:-:S04]  /*4e90*/  IMAD.MOV.U32 R3, RZ, RZ, 0x0 ;  /* 0x00000000ff037424 */ /* 0x000fc800078e00ff */
[----:B------:R-:W-:Y:S05]  /*4ea0*/  RET.REL.NODEC R2 `(matmul_kernel) ;  /* 0xffffffb002547950 */ /* 0x000fea0003c3ffff */
        .weak           $__internal_1_$__cuda_sm10x_tcgen05_guardrail_trap_phase_invalid_during_alloc
        .type           $__internal_1_$__cuda_sm10x_tcgen05_guardrail_trap_phase_invalid_during_alloc,@function
        .size           $__internal_1_$__cuda_sm10x_tcgen05_guardrail_trap_phase_invalid_during_alloc,($__internal_2_$__cuda_sm10x_tcgen05_guardrail_trap_unallocated_columns_being_dealloced - $__internal_1_$__cuda_sm10x_tcgen05_guardrail_trap_phase_invalid_during_alloc)
$__internal_1_$__cuda_sm10x_tcgen05_guardrail_trap_phase_invalid_during_alloc:
[----:B------:R-:W-:Y:S05]  /*4eb0*/  BPT.TRAP 0x1 ;  /* 0x000000040000795c */ /* 0x000fea0000300000 */
[----:B------:R-:W-:-:S04]  /*4ec0*/  IMAD.MOV.U32 R3, RZ, RZ, 0x0 ;  /* 0x00000000ff037424 */ /* 0x000fc800078e00ff */
[----:B------:R-:W-:Y:S05]  /*4ed0*/  RET.REL.NODEC R2 `(matmul_kernel) ;  /* 0xffffffb002487950 */ /* 0x000fea0003c3ffff */
        .weak           $__internal_2_$__cuda_sm10x_tcgen05_guardrail_trap_unallocated_columns_being_dealloced
        .type           $__internal_2_$__cuda_sm10x_tcgen05_guardrail_trap_unallocated_columns_being_dealloced,@function
        .size           $__internal_2_$__cuda_sm10x_tcgen05_guardrail_trap_unallocated_columns_being_dealloced,(.L_x_20 - $__internal_2_$__cuda_sm10x_tcgen05_guardrail_trap_unallocated_columns_being_dealloced)
$__internal_2_$__cuda_sm10x_tcgen05_guardrail_trap_unallocated_columns_being_dealloced:
[----:B------:R-:W-:Y:S05]  /*4ee0*/  BPT.TRAP 0x1 ;  /* 0x000000040000795c */ /* 0x000fea0000300000 */
[----:B------:R-:W-:-:S04]  /*4ef0*/  IMAD.MOV.U32 R3, RZ, RZ, 0x0 ;  /* 0x00000000ff037424 */ /* 0x000fc800078e00ff */
[----:B------:R-:W-:Y:S05]  /*4f00*/  RET.REL.NODEC R2 `(matmul_kernel) ;  /* 0xffffffb0023c7950 */ /* 0x000fea0003c3ffff */
.L_x_17:
[----:B------:R-:W-:-:S00]  /*4f10*/  BRA `(.L_x_17) ;  /* 0xfffffffc00fc7947 */ /* 0x000fc0000383ffff */
[----:B------:R-:W-:-:S00]  /*4f20*/  NOP ;  /* 0x0000000000007918 */ /* 0x000fc00000000000 */
        /* <DEDUP_REMOVED lines=13> */
.L_x_20:


//--------------------- .nv.shared.matmul_kernel  --------------------------
	.section	.nv.shared.matmul_kernel,"aw",@nobits
	.sectionflags	@""
	.align	16
	.zero		1024


//--------------------- .nv.shared.reserved.0     --------------------------
	.section	.nv.shared.reserved.0,"aw",@nobits
	.align	8
	.weak		__nv_reservedSMEM_offset_0_alias
	.size		__nv_reservedSMEM_offset_0_alias, 0, 64
	.other		__nv_reservedSMEM_offset_0_alias,@"STO_CUDA_RESERVED_SHARED STV_DEFAULT"
__nv_reservedSMEM_offset_0_alias:
	.zero		0
.nv.shared.reserved.0:
	.zero		64
	.weak		__nv_reservedSMEM_allocation_phase
	.type		__nv_reservedSMEM_allocation_phase,@object
	.size		__nv_reservedSMEM_allocation_phase,(.L_0 - __nv_reservedSMEM_allocation_phase)
__nv_reservedSMEM_allocation_phase:
	.zero		1
.L_0:
	.zero		7
	.weak		__nv_reservedSMEM_devtool_atexit_pc
	.type		__nv_reservedSMEM_devtool_atexit_pc,@object
	.size		__nv_reservedSMEM_devtool_atexit_pc,(__nv_reservedSMEM_allocation_mask - __nv_reservedSMEM_devtool_atexit_pc)
__nv_reservedSMEM_devtool_atexit_pc:
	.zero		8
	.weak		__nv_reservedSMEM_allocation_mask
	.type		__nv_reservedSMEM_allocation_mask,@object
	.size		__nv_reservedSMEM_allocation_mask,(.L_2 - __nv_reservedSMEM_allocation_mask)
__nv_reservedSMEM_allocation_mask:
	.zero		4
.L_2:


//--------------------- .nv.constant0.matmul_kernel --------------------------
	.section	.nv.constant0.matmul_kernel,"a",@progbits
	.sectionflags	@""
	.align	4
.nv.constant0.matmul_kernel:
	.zero		976


//--------------------- SYMBOLS --------------------------

	.type		.nv.reservedSmem.offset0,@object
	.size		.nv.reservedSmem.offset0,0x4
	.type		.nv.reservedSmem.cap,@object
	.size		.nv.reservedSmem.cap,0x4
